// auto-generated by cutlass_sweep.gemm — config: {"arch": "sm_100", "cluster_m": 1, "cluster_n": 1, "dtype": "int8", "dtype_b": "int8", "layout": "nt", "stages": 0, "tile_k": 128, "tile_m": 64, "tile_n": 224}
#include "cutlass/cutlass.h"
#include "cutlass/gemm/collective/collective_builder.hpp"
#include "cutlass/gemm/device/gemm_universal_adapter.h"
#include "cutlass/gemm/kernel/gemm_universal.hpp"
#include "cutlass/epilogue/collective/collective_builder.hpp"

using ElemA = int8_t;
using ElemB = int8_t;
using ElemCD = int8_t;
using Acc  = int32_t;
using TileShape    = cute::Shape<cute::_64, cute::_224, cute::_128>;
using ClusterShape = cute::Shape<cute::_1, cute::_1, cute::_1>;

using CollectiveEpilogue = typename cutlass::epilogue::collective::CollectiveBuilder<
    cutlass::arch::Sm100, cutlass::arch::OpClassTensorOp,
    TileShape, ClusterShape,
    cutlass::epilogue::collective::EpilogueTileAuto,
    Acc, Acc,
    ElemCD, cutlass::layout::RowMajor, 128 / cutlass::sizeof_bits<ElemCD>::value,
    ElemCD, cutlass::layout::RowMajor, 128 / cutlass::sizeof_bits<ElemCD>::value,
    cutlass::epilogue::collective::EpilogueScheduleAuto
  >::CollectiveOp;

using CollectiveMainloop = typename cutlass::gemm::collective::CollectiveBuilder<
    cutlass::arch::Sm100, cutlass::arch::OpClassTensorOp,
    ElemA, cutlass::layout::RowMajor, 128 / cutlass::sizeof_bits<ElemA>::value,
    ElemB, cutlass::layout::ColumnMajor, 128 / cutlass::sizeof_bits<ElemB>::value,
    Acc,
    TileShape, ClusterShape,
    cutlass::gemm::collective::StageCountAutoCarveout<static_cast<int>(sizeof(typename CollectiveEpilogue::SharedStorage))>,
    cutlass::gemm::collective::KernelScheduleAuto
  >::CollectiveOp;

using GemmKernel = cutlass::gemm::kernel::GemmUniversal<
    cute::Shape<int,int,int,int>,
    CollectiveMainloop,
    CollectiveEpilogue
>;
using Gemm = cutlass::gemm::device::GemmUniversalAdapter<GemmKernel>;

// Force the device kernel symbol into the cubin without needing a host main.
auto* _anchor = &cutlass::device_kernel<GemmKernel>;


// ===== COMPILED SASS (sm_100a) =====

	.target	sm_100a

	.elftype	@"ET_EXEC"


//--------------------- .note.nv.tkinfo           --------------------------
	.section	.note.nv.tkinfo,"",@"SHT_NOTE"
	.sectionflags	@"SHF_NOTE_NV_TKINFO"
	.tkinfo
        /*0018*/ 	.word	0x00000002
        /*0030*/ 	.string	""
        /*0030*/ 	.string	"ptxas"
        /*0030*/ 	.string	"Cuda compilation tools, release 13.0, V13.0.88"
        /*0030*/ 	.string	"Build cuda_13.0.r13.0/compiler.36424714_0"
        /*0030*/ 	.string	"-arch sm_100a -m 64 "



//--------------------- .note.nv.cuinfo           --------------------------
	.section	.note.nv.cuinfo,"",@"SHT_NOTE"
	.sectionflags	@"SHF_NOTE_NV_CUINFO"
        /*0018*/ 	.short	0x0002
        /*001a*/ 	.short	0x0064
        /*001c*/ 	.short	0x0082
	.zero		2


//--------------------- .nv.info                  --------------------------
	.section	.nv.info,"",@"SHT_CUDA_INFO"
	.align	4


	//----- nvinfo : EIATTR_REGCOUNT
	.align		4
        /*0000*/ 	.byte	0x04, 0x2f
        /*0002*/ 	.short	(.L_19 - .L_18)
	.align		4
.L_18:
        /*0004*/ 	.word	index@(_ZN7cutlass13device_kernelINS_4gemm6kernel13GemmUniversalIN4cute5tupleIJiiiiEEENS1_10collective13CollectiveMmaINS1_35MainloopSm100TmaUmmaWarpSpecializedILi5ELi2ELi4ENS5_IJNS4_1CILi1EEESB_SB_EEEEENS5_IJNSA_ILi64EEENSA_ILi224EEENSA_ILi128EEEEEEaNS5_IJlSB_lEEEaSI_NS4_8TiledMMAINS4_8MMA_AtomIJNS4_15SM100_MMA_S8_SSIaaiLi64ELi224ELNS4_4UMMA5MajorE0ELSN_0ELNSM_8SaturateE0EEEEEENS4_6LayoutISC_NS5_IJNSA_ILi0EEESS_SS_EEEEENS5_IJNS4_10UnderscoreESV_SV_EEEEENS4_13SM90_TMA_LOADENS4_14ComposedLayoutINS4_7SwizzleILi3ELi4ELi3EEENS4_18smem_ptr_flag_bitsILi8EEENSR_INS5_IJNSA_ILi8EEESG_EEENS5_IJSG_SB_EEEEEEEvNS4_8identityESY_S18_vS19_EENS_8epilogue10collective18CollectiveEpilogueINS1B_23Sm100TmaWarpSpecializedILi1ELi1ELi112ELb0ELb0EEEJSH_NS5_IJNSR_ISE_SB_EENSR_ISF_SB_EEEEEaSI_aSI_NS1B_6fusion15FusionCallbacksIS1F_NS1J_17LinearCombinationIaiaiLNS_15FloatRoundStyleE2EEESH_S1I_JEEENS4_5SM1004TMEM4LOAD26SM100_TMEM_LOAD_16dp32b16xESY_NSZ_INS10_ILi1ELi4ELi3EEES13_NSR_INS5_IJS14_NSA_ILi32EEEEEENS5_IJS1U_SB_EEEEEEENS4_39AutoVectorizingCopyWithAssumedAlignmentILi128EEENS4_14SM90_TMA_STOREES1Y_S20_S20_EEEvvEEEEvNT_6ParamsE)
        /*0008*/ 	.word	0x000000f4


	//----- nvinfo : EIATTR_FRAME_SIZE
	.align		4
.L_19:
        /*000c*/ 	.byte	0x04, 0x11
        /*000e*/ 	.short	(.L_21 - .L_20)
	.align		4
.L_20:
        /*0010*/ 	.word	index@($__internal_2_$__cuda_sm10x_tcgen05_guardrail_trap_unallocated_columns_being_dealloced)
        /*0014*/ 	.word	0x00000000


	//----- nvinfo : EIATTR_FRAME_SIZE
	.align		4
.L_21:
        /*0018*/ 	.byte	0x04, 0x11
        /*001a*/ 	.short	(.L_23 - .L_22)
	.align		4
.L_22:
        /*001c*/ 	.word	index@($__internal_1_$__cuda_sm10x_tcgen05_guardrail_trap_phase_invalid_during_alloc)
        /*0020*/ 	.word	0x00000000


	//----- nvinfo : EIATTR_FRAME_SIZE
	.align		4
.L_23:
        /*0024*/ 	.byte	0x04, 0x11
        /*0026*/ 	.short	(.L_25 - .L_24)
	.align		4
.L_24:
        /*0028*/ 	.word	index@($__internal_0_$__cuda_sm10x_tcgen05_guardrail_trap_col_being_dealloced_not_returned_by_alloc)
        /*002c*/ 	.word	0x00000000


	//----- nvinfo : EIATTR_FRAME_SIZE
	.align		4
.L_25:
        /*0030*/ 	.byte	0x04, 0x11
        /*0032*/ 	.short	(.L_27 - .L_26)
	.align		4
.L_26:
        /*0034*/ 	.word	index@(_ZN7cutlass13device_kernelINS_4gemm6kernel13GemmUniversalIN4cute5tupleIJiiiiEEENS1_10collective13CollectiveMmaINS1_35MainloopSm100TmaUmmaWarpSpecializedILi5ELi2ELi4ENS5_IJNS4_1CILi1EEESB_SB_EEEEENS5_IJNSA_ILi64EEENSA_ILi224EEENSA_ILi128EEEEEEaNS5_IJlSB_lEEEaSI_NS4_8TiledMMAINS4_8MMA_AtomIJNS4_15SM100_MMA_S8_SSIaaiLi64ELi224ELNS4_4UMMA5MajorE0ELSN_0ELNSM_8SaturateE0EEEEEENS4_6LayoutISC_NS5_IJNSA_ILi0EEESS_SS_EEEEENS5_IJNS4_10UnderscoreESV_SV_EEEEENS4_13SM90_TMA_LOADENS4_14ComposedLayoutINS4_7SwizzleILi3ELi4ELi3EEENS4_18smem_ptr_flag_bitsILi8EEENSR_INS5_IJNSA_ILi8EEESG_EEENS5_IJSG_SB_EEEEEEEvNS4_8identityESY_S18_vS19_EENS_8epilogue10collective18CollectiveEpilogueINS1B_23Sm100TmaWarpSpecializedILi1ELi1ELi112ELb0ELb0EEEJSH_NS5_IJNSR_ISE_SB_EENSR_ISF_SB_EEEEEaSI_aSI_NS1B_6fusion15FusionCallbacksIS1F_NS1J_17LinearCombinationIaiaiLNS_15FloatRoundStyleE2EEESH_S1I_JEEENS4_5SM1004TMEM4LOAD26SM100_TMEM_LOAD_16dp32b16xESY_NSZ_INS10_ILi1ELi4ELi3EEES13_NSR_INS5_IJS14_NSA_ILi32EEEEEENS5_IJS1U_SB_EEEEEEENS4_39AutoVectorizingCopyWithAssumedAlignmentILi128EEENS4_14SM90_TMA_STOREES1Y_S20_S20_EEEvvEEEEvNT_6ParamsE)
        /*0038*/ 	.word	0x00000000


	//----- nvinfo : EIATTR_MIN_STACK_SIZE
	.align		4
.L_27:
        /*003c*/ 	.byte	0x04, 0x12
        /*003e*/ 	.short	(.L_29 - .L_28)
	.align		4
.L_28:
        /*0040*/ 	.word	index@(_ZN7cutlass13device_kernelINS_4gemm6kernel13GemmUniversalIN4cute5tupleIJiiiiEEENS1_10collective13CollectiveMmaINS1_35MainloopSm100TmaUmmaWarpSpecializedILi5ELi2ELi4ENS5_IJNS4_1CILi1EEESB_SB_EEEEENS5_IJNSA_ILi64EEENSA_ILi224EEENSA_ILi128EEEEEEaNS5_IJlSB_lEEEaSI_NS4_8TiledMMAINS4_8MMA_AtomIJNS4_15SM100_MMA_S8_SSIaaiLi64ELi224ELNS4_4UMMA5MajorE0ELSN_0ELNSM_8SaturateE0EEEEEENS4_6LayoutISC_NS5_IJNSA_ILi0EEESS_SS_EEEEENS5_IJNS4_10UnderscoreESV_SV_EEEEENS4_13SM90_TMA_LOADENS4_14ComposedLayoutINS4_7SwizzleILi3ELi4ELi3EEENS4_18smem_ptr_flag_bitsILi8EEENSR_INS5_IJNSA_ILi8EEESG_EEENS5_IJSG_SB_EEEEEEEvNS4_8identityESY_S18_vS19_EENS_8epilogue10collective18CollectiveEpilogueINS1B_23Sm100TmaWarpSpecializedILi1ELi1ELi112ELb0ELb0EEEJSH_NS5_IJNSR_ISE_SB_EENSR_ISF_SB_EEEEEaSI_aSI_NS1B_6fusion15FusionCallbacksIS1F_NS1J_17LinearCombinationIaiaiLNS_15FloatRoundStyleE2EEESH_S1I_JEEENS4_5SM1004TMEM4LOAD26SM100_TMEM_LOAD_16dp32b16xESY_NSZ_INS10_ILi1ELi4ELi3EEES13_NSR_INS5_IJS14_NSA_ILi32EEEEEENS5_IJS1U_SB_EEEEEEENS4_39AutoVectorizingCopyWithAssumedAlignmentILi128EEENS4_14SM90_TMA_STOREES1Y_S20_S20_EEEvvEEEEvNT_6ParamsE)
        /*0044*/ 	.word	0x00000000
.L_29:


//--------------------- .nv.compat                --------------------------
	.section	.nv.compat,"",@"SHT_CUDA_COMPAT_INFO"
	.align	4
        /*0000*/ 	.byte	0x02, 0x09, 0x01, 0x00, 0x02, 0x02, 0x03, 0x00, 0x02, 0x05, 0x06, 0x00, 0x03, 0x07, 0x01, 0x01
        /*0010*/ 	.byte	0x02, 0x03, 0x01, 0x00, 0x02, 0x06, 0x01, 0x00, 0x04, 0x0b, 0x08, 0x00, 0x01, 0x00, 0x00, 0x00
        /*0020*/ 	.byte	0x00, 0x00, 0x00, 0x00


//--------------------- .nv.info._ZN7cutlass13device_kernelINS_4gemm6kernel13GemmUniversalIN4cute5tupleIJiiiiEEENS1_10collective13CollectiveMmaINS1_35MainloopSm100TmaUmmaWarpSpecializedILi5ELi2ELi4ENS5_IJNS4_1CILi1EEESB_SB_EEEEENS5_IJNSA_ILi64EEENSA_ILi224EEENSA_ILi128EEEEEEaNS5_IJlSB_lEEEaSI_NS4_8TiledMMAINS4_8MMA_AtomIJNS4_15SM100_MMA_S8_SSIaaiLi64ELi224ELNS4_4UMMA5MajorE0ELSN_0ELNSM_8SaturateE0EEEEEENS4_6LayoutISC_NS5_IJNSA_ILi0EEESS_SS_EEEEENS5_IJNS4_10UnderscoreESV_SV_EEEEENS4_13SM90_TMA_LOADENS4_14ComposedLayoutINS4_7SwizzleILi3ELi4ELi3EEENS4_18smem_ptr_flag_bitsILi8EEENSR_INS5_IJNSA_ILi8EEESG_EEENS5_IJSG_SB_EEEEEEEvNS4_8identityESY_S18_vS19_EENS_8epilogue10collective18CollectiveEpilogueINS1B_23Sm100TmaWarpSpecializedILi1ELi1ELi112ELb0ELb0EEEJSH_NS5_IJNSR_ISE_SB_EENSR_ISF_SB_EEEEEaSI_aSI_NS1B_6fusion15FusionCallbacksIS1F_NS1J_17LinearCombinationIaiaiLNS_15FloatRoundStyleE2EEESH_S1I_JEEENS4_5SM1004TMEM4LOAD26SM100_TMEM_LOAD_16dp32b16xESY_NSZ_INS10_ILi1ELi4ELi3EEES13_NSR_INS5_IJS14_NSA_ILi32EEEEEENS5_IJS1U_SB_EEEEEEENS4_39AutoVectorizingCopyWithAssumedAlignmentILi128EEENS4_14SM90_TMA_STOREES1Y_S20_S20_EEEvvEEEEvNT_6ParamsE --------------------------
	.section	.nv.info._ZN7cutlass13device_kernelINS_4gemm6kernel13GemmUniversalIN4cute5tupleIJiiiiEEENS1_10collective13CollectiveMmaINS1_35MainloopSm100TmaUmmaWarpSpecializedILi5ELi2ELi4ENS5_IJNS4_1CILi1EEESB_SB_EEEEENS5_IJNSA_ILi64EEENSA_ILi224EEENSA_ILi128EEEEEEaNS5_IJlSB_lEEEaSI_NS4_8TiledMMAINS4_8MMA_AtomIJNS4_15SM100_MMA_S8_SSIaaiLi64ELi224ELNS4_4UMMA5MajorE0ELSN_0ELNSM_8SaturateE0EEEEEENS4_6LayoutISC_NS5_IJNSA_ILi0EEESS_SS_EEEEENS5_IJNS4_10UnderscoreESV_SV_EEEEENS4_13SM90_TMA_LOADENS4_14ComposedLayoutINS4_7SwizzleILi3ELi4ELi3EEENS4_18smem_ptr_flag_bitsILi8EEENSR_INS5_IJNSA_ILi8EEESG_EEENS5_IJSG_SB_EEEEEEEvNS4_8identityESY_S18_vS19_EENS_8epilogue10collective18CollectiveEpilogueINS1B_23Sm100TmaWarpSpecializedILi1ELi1ELi112ELb0ELb0EEEJSH_NS5_IJNSR_ISE_SB_EENSR_ISF_SB_EEEEEaSI_aSI_NS1B_6fusion15FusionCallbacksIS1F_NS1J_17LinearCombinationIaiaiLNS_15FloatRoundStyleE2EEESH_S1I_JEEENS4_5SM1004TMEM4LOAD26SM100_TMEM_LOAD_16dp32b16xESY_NSZ_INS10_ILi1ELi4ELi3EEES13_NSR_INS5_IJS14_NSA_ILi32EEEEEENS5_IJS1U_SB_EEEEEEENS4_39AutoVectorizingCopyWithAssumedAlignmentILi128EEENS4_14SM90_TMA_STOREES1Y_S20_S20_EEEvvEEEEvNT_6ParamsE,"",@"SHT_CUDA_INFO"
	.sectionflags	@""
	.align	4


	//----- nvinfo : EIATTR_CUDA_API_VERSION
	.align		4
        /*0000*/ 	.byte	0x04, 0x37
        /*0002*/ 	.short	(.L_31 - .L_30)
.L_30:
        /*0004*/ 	.word	0x00000082


	//----- nvinfo : EIATTR_KPARAM_INFO
	.align		4
.L_31:
        /*0008*/ 	.byte	0x04, 0x17
        /*000a*/ 	.short	(.L_33 - .L_32)
.L_32:
        /*000c*/ 	.word	0x00000000
        /*0010*/ 	.short	0x0000
        /*0012*/ 	.short	0x0000
        /*0014*/ 	.byte	0x00, 0xf0, 0x01, 0x20


	//----- nvinfo : EIATTR_AT_ENTRY_FRAGMENTS
	.align		4
.L_33:
        /*0018*/ 	.byte	0x04, 0x4f
        /*001a*/ 	.short	(.L_35 - .L_34)


	//   ....[0]....
.L_34:
        /*001c*/ 	.word	0x00000006


	//----- nvinfo : EIATTR_RESERVED_SMEM_USED
	.align		4
.L_35:
        /*0020*/ 	.byte	0x01, 0x41
	.zero		2


	//----- nvinfo : EIATTR_SPARSE_MMA_MASK
	.align		4
        /*0024*/ 	.byte	0x03, 0x50
        /*0026*/ 	.short	0x0000


	//----- nvinfo : EIATTR_TCGEN05_1CTA_USED
	.align		4
        /*0028*/ 	.byte	0x01, 0x51
	.zero		2


	//----- nvinfo : EIATTR_MAXREG_COUNT
	.align		4
        /*002c*/ 	.byte	0x03, 0x1b
        /*002e*/ 	.short	0x00ff


	//----- nvinfo : EIATTR_NUM_BARRIERS
	.align		4
        /*0030*/ 	.byte	0x02, 0x4c
        /*0032*/ 	.byte	0x07
	.zero		1


	//----- nvinfo : EIATTR_EXTERNS
	.align		4
        /*0034*/ 	.byte	0x04, 0x0f
        /*0036*/ 	.short	(.L_37 - .L_36)


	//   ....[0]....
	.align		4
.L_36:
        /*0038*/ 	.word	index@(__assertfail)


	//----- nvinfo : EIATTR_MERCURY_ISA_VERSION
	.align		4
.L_37:
        /*003c*/ 	.byte	0x03, 0x5f
        /*003e*/ 	.short	0x0101


	//----- nvinfo : EIATTR_INT_WARP_WIDE_INSTR_OFFSETS
	.align		4
        /*0040*/ 	.byte	0x04, 0x31
        /*0042*/ 	.short	(.L_39 - .L_38)


	//   ....[0]....
.L_38:
        /*0044*/ 	.word	0x00003a90


	//   ....[1]....
        /*0048*/ 	.word	0x00003ac0


	//   ....[2]....
        /*004c*/ 	.word	0x00003ae0


	//   ....[3]....
        /*0050*/ 	.word	0x000046d0


	//   ....[4]....
        /*0054*/ 	.word	0x00004750


	//   ....[5]....
        /*0058*/ 	.word	0x000047b0


	//   ....[6]....
        /*005c*/ 	.word	0x00004810


	//   ....[7]....
        /*0060*/ 	.word	0x00004870


	//   ....[8]....
        /*0064*/ 	.word	0x000048b0


	//   ....[9]....
        /*0068*/ 	.word	0x00004950


	//   ....[10]....
        /*006c*/ 	.word	0x00004970


	//----- nvinfo : EIATTR_COOP_GROUP_MASK_REGIDS
	.align		4
.L_39:
        /*0070*/ 	.byte	0x04, 0x29
        /*0072*/ 	.short	(.L_41 - .L_40)


	//   ....[0]....
.L_40:
        /*0074*/ 	.word	0xffffffff


	//   ....[1]....
        /*0078*/ 	.word	0xffffffff


	//   ....[2]....
        /*007c*/ 	.word	0xffffffff


	//   ....[3]....
        /*0080*/ 	.word	0xffffffff


	//   ....[4]....
        /*0084*/ 	.word	0xffffffff


	//   ....[5]....
        /*0088*/ 	.word	0xffffffff


	//   ....[6]....
        /*008c*/ 	.word	0xffffffff


	//   ....[7]....
        /*0090*/ 	.word	0xffffffff


	//   ....[8]....
        /*0094*/ 	.word	0xffffffff


	//   ....[9]....
        /*0098*/ 	.word	0xffffffff


	//   ....[10]....
        /*009c*/ 	.word	0xffffffff


	//   ....[11]....
        /*00a0*/ 	.word	0xffffffff


	//   ....[12]....
        /*00a4*/ 	.word	0xffffffff


	//----- nvinfo : EIATTR_COOP_GROUP_INSTR_OFFSETS
	.align		4
.L_41:
        /*00a8*/ 	.byte	0x04, 0x28
        /*00aa*/ 	.short	(.L_43 - .L_42)


	//   ....[0]....
.L_42:
        /*00ac*/ 	.word	0x00000080


	//   ....[1]....
        /*00b0*/ 	.word	0x000004e0


	//   ....[2]....
        /*00b4*/ 	.word	0x00000670


	//   ....[3]....
        /*00b8*/ 	.word	0x000007b0


	//   ....[4]....
        /*00bc*/ 	.word	0x000008b0


	//   ....[5]....
        /*00c0*/ 	.word	0x00000a20


	//   ....[6]....
        /*00c4*/ 	.word	0x00000bc0


	//   ....[7]....
        /*00c8*/ 	.word	0x00001d70


	//   ....[8]....
        /*00cc*/ 	.word	0x00002cb0


	//   ....[9]....
        /*00d0*/ 	.word	0x00002ec0


	//   ....[10]....
        /*00d4*/ 	.word	0x00002ef0


	//   ....[11]....
        /*00d8*/ 	.word	0x00003970


	//   ....[12]....
        /*00dc*/ 	.word	0x00003ba0


	//----- nvinfo : EIATTR_VRC_CTA_INIT_COUNT
	.align		4
.L_43:
        /*00e0*/ 	.byte	0x02, 0x4a
        /*00e2*/ 	.byte	0x80
	.zero		1


	//----- nvinfo : EIATTR_SYSCALL_OFFSETS
	.align		4
        /*00e4*/ 	.byte	0x04, 0x46
        /*00e6*/ 	.short	(.L_45 - .L_44)


	//   ....[0]....
.L_44:
        /*00e8*/ 	.word	0x00005390


	//   ....[1]....
        /*00ec*/ 	.word	0x000054c0


	//   ....[2]....
        /*00f0*/ 	.word	0x00005e90


	//   ....[3]....
        /*00f4*/ 	.word	0x00006010


	//   ....[4]....
        /*00f8*/ 	.word	0x00006190


	//   ....[5]....
        /*00fc*/ 	.word	0x00006310


	//   ....[6]....
        /*0100*/ 	.word	0x00006490


	//   ....[7]....
        /*0104*/ 	.word	0x00006610


	//   ....[8]....
        /*0108*/ 	.word	0x00006790


	//----- nvinfo : EIATTR_MBARRIER_INSTR_OFFSETS
	.align		4
.L_45:
        /*010c*/ 	.byte	0x04, 0x39
        /*010e*/ 	.short	(.L_47 - .L_46)


	//   ....[0]....
.L_46:
        /*0110*/ 	.word	0x000005c0
        /*0114*/ 	.word	0x000000ff
        /*0118*/ 	.word	0x00000000
        /*011c*/ 	.short	0x0100
        /*011e*/ 	.byte	0x04
	.zero		1


	//   ....[1]....
        /*0120*/ 	.word	0x000005d0
        /*0124*/ 	.word	0x000000ff
        /*0128*/ 	.word	0x00000028
        /*012c*/ 	.short	0x0100
        /*012e*/ 	.byte	0x04
	.zero		1


	//   ....[2]....
        /*0130*/ 	.word	0x000005e0
        /*0134*/ 	.word	0x000000ff
        /*0138*/ 	.word	0x00000008
        /*013c*/ 	.short	0x0100
        /*013e*/ 	.byte	0x04
	.zero		1


	//   ....[3]....
        /*0140*/ 	.word	0x000005f0
        /*0144*/ 	.word	0x000000ff
        /*0148*/ 	.word	0x00000030
        /*014c*/ 	.short	0x0100
        /*014e*/ 	.byte	0x04
	.zero		1


	//   ....[4]....
        /*0150*/ 	.word	0x00000600
        /*0154*/ 	.word	0x000000ff
        /*0158*/ 	.word	0x00000010
        /*015c*/ 	.short	0x0100
        /*015e*/ 	.byte	0x04
	.zero		1


	//   ....[5]....
        /*0160*/ 	.word	0x00000610
        /*0164*/ 	.word	0x000000ff
        /*0168*/ 	.word	0x00000038
        /*016c*/ 	.short	0x0100
        /*016e*/ 	.byte	0x04
	.zero		1


	//   ....[6]....
        /*0170*/ 	.word	0x00000620
        /*0174*/ 	.word	0x000000ff
        /*0178*/ 	.word	0x00000018
        /*017c*/ 	.short	0x0100
        /*017e*/ 	.byte	0x04
	.zero		1


	//   ....[7]....
        /*0180*/ 	.word	0x00000630
        /*0184*/ 	.word	0x000000ff
        /*0188*/ 	.word	0x00000040
        /*018c*/ 	.short	0x0100
        /*018e*/ 	.byte	0x04
	.zero		1


	//   ....[8]....
        /*0190*/ 	.word	0x00000640
        /*0194*/ 	.word	0x000000ff
        /*0198*/ 	.word	0x00000020
        /*019c*/ 	.short	0x0100
        /*019e*/ 	.byte	0x04
	.zero		1


	//   ....[9]....
        /*01a0*/ 	.word	0x00000650
        /*01a4*/ 	.word	0x000000ff
        /*01a8*/ 	.word	0x00000048
        /*01ac*/ 	.short	0x0100
        /*01ae*/ 	.byte	0x04
	.zero		1


	//   ....[10]....
        /*01b0*/ 	.word	0x00000780
        /*01b4*/ 	.word	0x000000ff
        /*01b8*/ 	.word	0x00000050
        /*01bc*/ 	.short	0x0100
        /*01be*/ 	.byte	0x04
	.zero		1


	//   ....[11]....
        /*01c0*/ 	.word	0x00000790
        /*01c4*/ 	.word	0x000000ff
        /*01c8*/ 	.word	0x00000058
        /*01cc*/ 	.short	0x0100
        /*01ce*/ 	.byte	0x04
	.zero		1


	//   ....[12]....
        /*01d0*/ 	.word	0x00000880
        /*01d4*/ 	.word	0x000000ff
        /*01d8*/ 	.word	0x00000060
        /*01dc*/ 	.short	0x0100
        /*01de*/ 	.byte	0x06
	.zero		1


	//   ....[13]....
        /*01e0*/ 	.word	0x00000890
        /*01e4*/ 	.word	0x000000ff
        /*01e8*/ 	.word	0x00000068
        /*01ec*/ 	.short	0x0100
        /*01ee*/ 	.byte	0x06
	.zero		1


	//   ....[14]....
        /*01f0*/ 	.word	0x000009d0
        /*01f4*/ 	.word	0x000000ff
        /*01f8*/ 	.word	0x00000070
        /*01fc*/ 	.short	0x0100
        /*01fe*/ 	.byte	0x06
	.zero		1


	//   ....[15]....
        /*0200*/ 	.word	0x000009e0
        /*0204*/ 	.word	0x000000ff
        /*0208*/ 	.word	0x00000080
        /*020c*/ 	.short	0x0100
        /*020e*/ 	.byte	0x06
	.zero		1


	//   ....[16]....
        /*0210*/ 	.word	0x000009f0
        /*0214*/ 	.word	0x000000ff
        /*0218*/ 	.word	0x00000078
        /*021c*/ 	.short	0x0100
        /*021e*/ 	.byte	0x06
	.zero		1


	//   ....[17]....
        /*0220*/ 	.word	0x00000a00
        /*0224*/ 	.word	0x000000ff
        /*0228*/ 	.word	0x00000088
        /*022c*/ 	.short	0x0100
        /*022e*/ 	.byte	0x06
	.zero		1


	//   ....[18]....
        /*0230*/ 	.word	0x00000b30
        /*0234*/ 	.word	0x000000ff
        /*0238*/ 	.word	0x00000090
        /*023c*/ 	.short	0x0100
        /*023e*/ 	.byte	0x04
	.zero		1


	//   ....[19]....
        /*0240*/ 	.word	0x00000b40
        /*0244*/ 	.word	0x000000ff
        /*0248*/ 	.word	0x000000b0
        /*024c*/ 	.short	0x0100
        /*024e*/ 	.byte	0x04
	.zero		1


	//   ....[20]....
        /*0250*/ 	.word	0x00000b50
        /*0254*/ 	.word	0x000000ff
        /*0258*/ 	.word	0x00000098
        /*025c*/ 	.short	0x0100
        /*025e*/ 	.byte	0x04
	.zero		1


	//   ....[21]....
        /*0260*/ 	.word	0x00000b60
        /*0264*/ 	.word	0x000000ff
        /*0268*/ 	.word	0x000000b8
        /*026c*/ 	.short	0x0100
        /*026e*/ 	.byte	0x04
	.zero		1


	//   ....[22]....
        /*0270*/ 	.word	0x00000b70
        /*0274*/ 	.word	0x000000ff
        /*0278*/ 	.word	0x000000a0
        /*027c*/ 	.short	0x0100
        /*027e*/ 	.byte	0x04
	.zero		1


	//   ....[23]....
        /*0280*/ 	.word	0x00000b80
        /*0284*/ 	.word	0x000000ff
        /*0288*/ 	.word	0x000000c0
        /*028c*/ 	.short	0x0100
        /*028e*/ 	.byte	0x04
	.zero		1


	//   ....[24]....
        /*0290*/ 	.word	0x00000b90
        /*0294*/ 	.word	0x000000ff
        /*0298*/ 	.word	0x000000a8
        /*029c*/ 	.short	0x0100
        /*029e*/ 	.byte	0x04
	.zero		1


	//   ....[25]....
        /*02a0*/ 	.word	0x00000ba0
        /*02a4*/ 	.word	0x000000ff
        /*02a8*/ 	.word	0x000000c8
        /*02ac*/ 	.short	0x0100
        /*02ae*/ 	.byte	0x04
	.zero		1


	//   ....[26]....
        /*02b0*/ 	.word	0x00000cb0
        /*02b4*/ 	.word	0x000000ff
        /*02b8*/ 	.word	0x000000d0
        /*02bc*/ 	.short	0x0100
        /*02be*/ 	.byte	0x04
	.zero		1


	//   ....[27]....
        /*02c0*/ 	.word	0x00000cc0
        /*02c4*/ 	.word	0x000000ff
        /*02c8*/ 	.word	0x000000e0
        /*02cc*/ 	.short	0x0100
        /*02ce*/ 	.byte	0x04
	.zero		1


	//   ....[28]....
        /*02d0*/ 	.word	0x00000cd0
        /*02d4*/ 	.word	0x000000ff
        /*02d8*/ 	.word	0x000000d8
        /*02dc*/ 	.short	0x0100
        /*02de*/ 	.byte	0x04
	.zero		1


	//   ....[29]....
        /*02e0*/ 	.word	0x00000ce0
        /*02e4*/ 	.word	0x000000ff
        /*02e8*/ 	.word	0x000000e8
        /*02ec*/ 	.short	0x0100
        /*02ee*/ 	.byte	0x04
	.zero		1


	//   ....[30]....
        /*02f0*/ 	.word	0x00001690
        /*02f4*/ 	.word	0x00000000
        /*02f8*/ 	.word	0x000000e0
        /*02fc*/ 	.short	0x010a
        /*02fe*/ 	.byte	0xff
	.zero		1


	//   ....[31]....
        /*0300*/ 	.word	0x000016c0
        /*0304*/ 	.word	0x00000000
        /*0308*/ 	.word	0x000000d0
        /*030c*/ 	.short	0x0101
        /*030e*/ 	.byte	0xff
	.zero		1


	//   ....[32]....
        /*0310*/ 	.word	0x00001790
        /*0314*/ 	.word	0x000000ff
        /*0318*/ 	.word	0x00000028
        /*031c*/ 	.short	0x010a
        /*031e*/ 	.byte	0x06
	.zero		1


	//   ....[33]....
        /*0320*/ 	.word	0x00001810
        /*0324*/ 	.word	0x000000ff
        /*0328*/ 	.word	0x00000028
        /*032c*/ 	.short	0x010a
        /*032e*/ 	.byte	0x21
	.zero		1


	//   ....[34]....
        /*0330*/ 	.word	0x00001960
        /*0334*/ 	.word	0x000000ff
        /*0338*/ 	.word	0x00000028
        /*033c*/ 	.short	0x010a
        /*033e*/ 	.byte	0x08
	.zero		1


	//   ....[35]....
        /*0340*/ 	.word	0x00001a70
        /*0344*/ 	.word	0x000000ff
        /*0348*/ 	.word	0x00000068
        /*034c*/ 	.short	0x0101
        /*034e*/ 	.byte	0x04
	.zero		1


	//   ....[36]....
        /*0350*/ 	.word	0x00001a90
        /*0354*/ 	.word	0x000000ff
        /*0358*/ 	.word	0x00000028
        /*035c*/ 	.short	0x010a
        /*035e*/ 	.byte	0x06
	.zero		1


	//   ....[37]....
        /*0360*/ 	.word	0x00001b10
        /*0364*/ 	.word	0x000000ff
        /*0368*/ 	.word	0x00000028
        /*036c*/ 	.short	0x010a
        /*036e*/ 	.byte	0x11
	.zero		1


	//   ....[38]....
        /*0370*/ 	.word	0x00001c60
        /*0374*/ 	.word	0x000000ff
        /*0378*/ 	.word	0x00000028
        /*037c*/ 	.short	0x010a
        /*037e*/ 	.byte	0x08
	.zero		1


	//   ....[39]....
        /*0380*/ 	.word	0x00001da0
        /*0384*/ 	.word	0x00000003
        /*0388*/ 	.word	0x00000070
        /*038c*/ 	.short	0x010a
        /*038e*/ 	.byte	0xff
	.zero		1


	//   ....[40]....
        /*0390*/ 	.word	0x00001ef0
        /*0394*/ 	.word	0x00000000
        /*0398*/ 	.word	0x00000000
        /*039c*/ 	.short	0x0101
        /*039e*/ 	.byte	0xff
	.zero		1


	//   ....[41]....
        /*03a0*/ 	.word	0x00002490
        /*03a4*/ 	.word	0x000000ff
        /*03a8*/ 	.word	0x00000000
        /*03ac*/ 	.short	0x010a
        /*03ae*/ 	.byte	0x04
	.zero		1


	//   ....[42]....
        /*03b0*/ 	.word	0x00002520
        /*03b4*/ 	.word	0x000000ff
        /*03b8*/ 	.word	0x00000000
        /*03bc*/ 	.short	0x010a
        /*03be*/ 	.byte	0x05
	.zero		1


	//   ....[43]....
        /*03c0*/ 	.word	0x000025b0
        /*03c4*/ 	.word	0x000000ff
        /*03c8*/ 	.word	0x00000000
        /*03cc*/ 	.short	0x010a
        /*03ce*/ 	.byte	0x05
	.zero		1


	//   ....[44]....
        /*03d0*/ 	.word	0x00002640
        /*03d4*/ 	.word	0x000000ff
        /*03d8*/ 	.word	0x00000000
        /*03dc*/ 	.short	0x010a
        /*03de*/ 	.byte	0x05
	.zero		1


	//   ....[45]....
        /*03e0*/ 	.word	0x000026e0
        /*03e4*/ 	.word	0x00000000
        /*03e8*/ 	.word	0x00000000
        /*03ec*/ 	.short	0x010a
        /*03ee*/ 	.byte	0xff
	.zero		1


	//   ....[46]....
        /*03f0*/ 	.word	0x00002800
        /*03f4*/ 	.word	0x00000002
        /*03f8*/ 	.word	0x000000d0
        /*03fc*/ 	.short	0x010a
        /*03fe*/ 	.byte	0xff
	.zero		1


	//   ....[47]....
        /*0400*/ 	.word	0x00002870
        /*0404*/ 	.word	0x00000002
        /*0408*/ 	.word	0x00000000
        /*040c*/ 	.short	0x0101
        /*040e*/ 	.byte	0xff
	.zero		1


	//   ....[48]....
        /*0410*/ 	.word	0x00002890
        /*0414*/ 	.word	0x000000ff
        /*0418*/ 	.word	0x00000080
        /*041c*/ 	.short	0x010a
        /*041e*/ 	.byte	0x04
	.zero		1


	//   ....[49]....
        /*0420*/ 	.word	0x000029b0
        /*0424*/ 	.word	0x00000002
        /*0428*/ 	.word	0x00000070
        /*042c*/ 	.short	0x010a
        /*042e*/ 	.byte	0xff
	.zero		1


	//   ....[50]....
        /*0430*/ 	.word	0x00002ab0
        /*0434*/ 	.word	0x00000002
        /*0438*/ 	.word	0x00000000
        /*043c*/ 	.short	0x0101
        /*043e*/ 	.byte	0xff
	.zero		1


	//   ....[51]....
        /*0440*/ 	.word	0x00002b40
        /*0444*/ 	.word	0x000000ff
        /*0448*/ 	.word	0x00000080
        /*044c*/ 	.short	0x0106
        /*044e*/ 	.byte	0x04
	.zero		1


	//   ....[52]....
        /*0450*/ 	.word	0x00002b60
        /*0454*/ 	.word	0x000000ff
        /*0458*/ 	.word	0x00000080
        /*045c*/ 	.short	0x010a
        /*045e*/ 	.byte	0x04
	.zero		1


	//   ....[53]....
        /*0460*/ 	.word	0x00002bf0
        /*0464*/ 	.word	0x000000ff
        /*0468*/ 	.word	0x00000080
        /*046c*/ 	.short	0x0106
        /*046e*/ 	.byte	0x07
	.zero		1


	//   ....[54]....
        /*0470*/ 	.word	0x00002c30
        /*0474*/ 	.word	0x00000000
        /*0478*/ 	.word	0x00000080
        /*047c*/ 	.short	0x010a
        /*047e*/ 	.byte	0xff
	.zero		1


	//   ....[55]....
        /*0480*/ 	.word	0x00003170
        /*0484*/ 	.word	0x00000000
        /*0488*/ 	.word	0x00000070
        /*048c*/ 	.short	0x010a
        /*048e*/ 	.byte	0xff
	.zero		1


	//   ....[56]....
        /*0490*/ 	.word	0x00003270
        /*0494*/ 	.word	0x00000003
        /*0498*/ 	.word	0x00000000
        /*049c*/ 	.short	0x0101
        /*049e*/ 	.byte	0xff
	.zero		1


	//   ....[57]....
        /*04a0*/ 	.word	0x00003280
        /*04a4*/ 	.word	0x000000ff
        /*04a8*/ 	.word	0x00000000
        /*04ac*/ 	.short	0x010a
        /*04ae*/ 	.byte	0x05
	.zero		1


	//   ....[58]....
        /*04b0*/ 	.word	0x00003300
        /*04b4*/ 	.word	0x000000ff
        /*04b8*/ 	.word	0x000000b0
        /*04bc*/ 	.short	0x010a
        /*04be*/ 	.byte	0x1e
	.zero		1


	//   ....[59]....
        /*04c0*/ 	.word	0x000033d0
        /*04c4*/ 	.word	0x000000ff
        /*04c8*/ 	.word	0x00000000
        /*04cc*/ 	.short	0x010a
        /*04ce*/ 	.byte	0x07
	.zero		1


	//   ....[60]....
        /*04d0*/ 	.word	0x00003510
        /*04d4*/ 	.word	0x000000ff
        /*04d8*/ 	.word	0x00000000
        /*04dc*/ 	.short	0x010a
        /*04de*/ 	.byte	0x06
	.zero		1


	//   ....[61]....
        /*04e0*/ 	.word	0x000037a0
        /*04e4*/ 	.word	0x000000ff
        /*04e8*/ 	.word	0x00000000
        /*04ec*/ 	.short	0x010a
        /*04ee*/ 	.byte	0x04
	.zero		1


	//   ....[62]....
        /*04f0*/ 	.word	0x00003830
        /*04f4*/ 	.word	0x000000ff
        /*04f8*/ 	.word	0x00000000
        /*04fc*/ 	.short	0x010a
        /*04fe*/ 	.byte	0x05
	.zero		1


	//   ....[63]....
        /*0500*/ 	.word	0x000038c0
        /*0504*/ 	.word	0x000000ff
        /*0508*/ 	.word	0x00000000
        /*050c*/ 	.short	0x010a
        /*050e*/ 	.byte	0x05
	.zero		1


	//   ....[64]....
        /*0510*/ 	.word	0x00003950
        /*0514*/ 	.word	0x000000ff
        /*0518*/ 	.word	0x00000000
        /*051c*/ 	.short	0x010a
        /*051e*/ 	.byte	0x04
	.zero		1


	//   ....[65]....
        /*0520*/ 	.word	0x00003e30
        /*0524*/ 	.word	0x00000003
        /*0528*/ 	.word	0x00000070
        /*052c*/ 	.short	0x010a
        /*052e*/ 	.byte	0xff
	.zero		1


	//   ....[66]....
        /*0530*/ 	.word	0x00003fa0
        /*0534*/ 	.word	0x00000000
        /*0538*/ 	.word	0x00000000
        /*053c*/ 	.short	0x0101
        /*053e*/ 	.byte	0xff
	.zero		1


	//   ....[67]....
        /*0540*/ 	.word	0x00004460
        /*0544*/ 	.word	0x000000ff
        /*0548*/ 	.word	0x00000068
        /*054c*/ 	.short	0x010a
        /*054e*/ 	.byte	0x15
	.zero		1


	//   ....[68]....
        /*0550*/ 	.word	0x000045f0
        /*0554*/ 	.word	0x000000ff
        /*0558*/ 	.word	0x00000058
        /*055c*/ 	.short	0x010a
        /*055e*/ 	.byte	0x15
	.zero		1


	//   ....[69]....
        /*0560*/ 	.word	0x00004990
        /*0564*/ 	.word	0x000000ff
        /*0568*/ 	.word	0x00000050
        /*056c*/ 	.short	0x010b
        /*056e*/ 	.byte	0x15
	.zero		1


	//   ....[70]....
        /*0570*/ 	.word	0x000049a0
        /*0574*/ 	.word	0x000000ff
        /*0578*/ 	.word	0x00000000
        /*057c*/ 	.short	0x0101
        /*057e*/ 	.byte	0x27
	.zero		1


	//   ....[71]....
        /*0580*/ 	.word	0x000049e0
        /*0584*/ 	.word	0x00000000
        /*0588*/ 	.word	0x00000058
        /*058c*/ 	.short	0x010a
        /*058e*/ 	.byte	0xff
	.zero		1


	//   ....[72]....
        /*0590*/ 	.word	0x00004c10
        /*0594*/ 	.word	0x000000ff
        /*0598*/ 	.word	0x00000070
        /*059c*/ 	.short	0x010a
        /*059e*/ 	.byte	0x04
	.zero		1


	//   ....[73]....
        /*05a0*/ 	.word	0x00004cd0
        /*05a4*/ 	.word	0x000000ff
        /*05a8*/ 	.word	0x00000000
        /*05ac*/ 	.short	0x0101
        /*05ae*/ 	.byte	0x04
	.zero		1


	//   ....[74]....
        /*05b0*/ 	.word	0x000058d0
        /*05b4*/ 	.word	0x000000ff
        /*05b8*/ 	.word	0x00000050
        /*05bc*/ 	.short	0x010a
        /*05be*/ 	.byte	0x2d
	.zero		1


	//   ....[75]....
        /*05c0*/ 	.word	0x000058e0
        /*05c4*/ 	.word	0x00000011
        /*05c8*/ 	.word	0x00000090
        /*05cc*/ 	.short	0x010a
        /*05ce*/ 	.byte	0xff
	.zero		1


	//   ....[76]....
        /*05d0*/ 	.word	0x00005b60
        /*05d4*/ 	.word	0x000000ff
        /*05d8*/ 	.word	0x00000050
        /*05dc*/ 	.short	0x010a
        /*05de*/ 	.byte	0x2d
	.zero		1


	//   ....[77]....
        /*05e0*/ 	.word	0x00005c90
        /*05e4*/ 	.word	0x000000ff
        /*05e8*/ 	.word	0x00000000
        /*05ec*/ 	.short	0x0101
        /*05ee*/ 	.byte	0x04
	.zero		1


	//   ....[78]....
        /*05f0*/ 	.word	0x00005cc0
        /*05f4*/ 	.word	0x00000011
        /*05f8*/ 	.word	0x00000090
        /*05fc*/ 	.short	0x010a
        /*05fe*/ 	.byte	0xff
	.zero		1


	//   ....[79]....
        /*0600*/ 	.word	0x00008350
        /*0604*/ 	.word	0x000000ff
        /*0608*/ 	.word	0x00000000
        /*060c*/ 	.short	0x0101
        /*060e*/ 	.byte	0x04
	.zero		1


	//   ....[80]....
        /*0610*/ 	.word	0x00008b20
        /*0614*/ 	.word	0x00000000
        /*0618*/ 	.word	0x000000e0
        /*061c*/ 	.short	0x010a
        /*061e*/ 	.byte	0xff
	.zero		1


	//   ....[81]....
        /*0620*/ 	.word	0x00008b80
        /*0624*/ 	.word	0x00000000
        /*0628*/ 	.word	0x00000028
        /*062c*/ 	.short	0x010a
        /*062e*/ 	.byte	0xff
	.zero		1


	//   ....[82]....
        /*0630*/ 	.word	0x00008be0
        /*0634*/ 	.word	0x00000000
        /*0638*/ 	.word	0x00000028
        /*063c*/ 	.short	0x010a
        /*063e*/ 	.byte	0xff
	.zero		1


	//   ....[83]....
        /*0640*/ 	.word	0x00008c30
        /*0644*/ 	.word	0x00000003
        /*0648*/ 	.word	0x00000070
        /*064c*/ 	.short	0x010a
        /*064e*/ 	.byte	0xff
	.zero		1


	//   ....[84]....
        /*0650*/ 	.word	0x00008c90
        /*0654*/ 	.word	0x00000000
        /*0658*/ 	.word	0x00000000
        /*065c*/ 	.short	0x010a
        /*065e*/ 	.byte	0xff
	.zero		1


	//   ....[85]....
        /*0660*/ 	.word	0x00008cf0
        /*0664*/ 	.word	0x00000000
        /*0668*/ 	.word	0x00000000
        /*066c*/ 	.short	0x010a
        /*066e*/ 	.byte	0xff
	.zero		1


	//   ....[86]....
        /*0670*/ 	.word	0x00008d50
        /*0674*/ 	.word	0x00000000
        /*0678*/ 	.word	0x00000000
        /*067c*/ 	.short	0x010a
        /*067e*/ 	.byte	0xff
	.zero		1


	//   ....[87]....
        /*0680*/ 	.word	0x00008db0
        /*0684*/ 	.word	0x00000000
        /*0688*/ 	.word	0x00000000
        /*068c*/ 	.short	0x010a
        /*068e*/ 	.byte	0xff
	.zero		1


	//   ....[88]....
        /*0690*/ 	.word	0x00008e00
        /*0694*/ 	.word	0x00000002
        /*0698*/ 	.word	0x000000d0
        /*069c*/ 	.short	0x010a
        /*069e*/ 	.byte	0xff
	.zero		1


	//   ....[89]....
        /*06a0*/ 	.word	0x00008e60
        /*06a4*/ 	.word	0x00000002
        /*06a8*/ 	.word	0x00000080
        /*06ac*/ 	.short	0x010a
        /*06ae*/ 	.byte	0xff
	.zero		1


	//   ....[90]....
        /*06b0*/ 	.word	0x00008eb0
        /*06b4*/ 	.word	0x00000002
        /*06b8*/ 	.word	0x00000070
        /*06bc*/ 	.short	0x010a
        /*06be*/ 	.byte	0xff
	.zero		1


	//   ....[91]....
        /*06c0*/ 	.word	0x00008f10
        /*06c4*/ 	.word	0x00000000
        /*06c8*/ 	.word	0x00000080
        /*06cc*/ 	.short	0x010a
        /*06ce*/ 	.byte	0xff
	.zero		1


	//   ....[92]....
        /*06d0*/ 	.word	0x00008f60
        /*06d4*/ 	.word	0x00000000
        /*06d8*/ 	.word	0x00000070
        /*06dc*/ 	.short	0x010a
        /*06de*/ 	.byte	0xff
	.zero		1


	//   ....[93]....
        /*06e0*/ 	.word	0x00008fc0
        /*06e4*/ 	.word	0x00000002
        /*06e8*/ 	.word	0x000000b0
        /*06ec*/ 	.short	0x010a
        /*06ee*/ 	.byte	0xff
	.zero		1


	//   ....[94]....
        /*06f0*/ 	.word	0x00009020
        /*06f4*/ 	.word	0x00000000
        /*06f8*/ 	.word	0x00000000
        /*06fc*/ 	.short	0x010a
        /*06fe*/ 	.byte	0xff
	.zero		1


	//   ....[95]....
        /*0700*/ 	.word	0x00009080
        /*0704*/ 	.word	0x00000000
        /*0708*/ 	.word	0x00000000
        /*070c*/ 	.short	0x010a
        /*070e*/ 	.byte	0xff
	.zero		1


	//   ....[96]....
        /*0710*/ 	.word	0x000090e0
        /*0714*/ 	.word	0x00000000
        /*0718*/ 	.word	0x00000000
        /*071c*/ 	.short	0x010a
        /*071e*/ 	.byte	0xff
	.zero		1


	//   ....[97]....
        /*0720*/ 	.word	0x00009140
        /*0724*/ 	.word	0x00000000
        /*0728*/ 	.word	0x00000000
        /*072c*/ 	.short	0x010a
        /*072e*/ 	.byte	0xff
	.zero		1


	//   ....[98]....
        /*0730*/ 	.word	0x000091a0
        /*0734*/ 	.word	0x00000000
        /*0738*/ 	.word	0x00000000
        /*073c*/ 	.short	0x010a
        /*073e*/ 	.byte	0xff
	.zero		1


	//   ....[99]....
        /*0740*/ 	.word	0x000091f0
        /*0744*/ 	.word	0x00000003
        /*0748*/ 	.word	0x00000070
        /*074c*/ 	.short	0x010a
        /*074e*/ 	.byte	0xff
	.zero		1


	//   ....[100]....
        /*0750*/ 	.word	0x00009250
        /*0754*/ 	.word	0x00000000
        /*0758*/ 	.word	0x00000068
        /*075c*/ 	.short	0x010a
        /*075e*/ 	.byte	0xff
	.zero		1


	//   ....[101]....
        /*0760*/ 	.word	0x000092b0
        /*0764*/ 	.word	0x00000000
        /*0768*/ 	.word	0x00000058
        /*076c*/ 	.short	0x010a
        /*076e*/ 	.byte	0xff
	.zero		1


	//   ....[102]....
        /*0770*/ 	.word	0x00009310
        /*0774*/ 	.word	0x00000000
        /*0778*/ 	.word	0x00000070
        /*077c*/ 	.short	0x010a
        /*077e*/ 	.byte	0xff
	.zero		1


	//   ....[103]....
        /*0780*/ 	.word	0x00009370
        /*0784*/ 	.word	0x00000000
        /*0788*/ 	.word	0x00000050
        /*078c*/ 	.short	0x010a
        /*078e*/ 	.byte	0xff
	.zero		1


	//   ....[104]....
        /*0790*/ 	.word	0x000093c0
        /*0794*/ 	.word	0x00000011
        /*0798*/ 	.word	0x00000090
        /*079c*/ 	.short	0x010a
        /*079e*/ 	.byte	0xff
	.zero		1


	//----- nvinfo : EIATTR_NUM_MBARRIERS
	.align		4
.L_47:
        /*07a0*/ 	.byte	0x03, 0x38
        /*07a2*/ 	.short	0x001e


	//----- nvinfo : EIATTR_EXIT_INSTR_OFFSETS
	.align		4
        /*07a4*/ 	.byte	0x04, 0x1c
        /*07a6*/ 	.short	(.L_49 - .L_48)


	//   ....[0]....
.L_48:
        /*07a8*/ 	.word	0x00002710


	//   ....[1]....
        /*07ac*/ 	.word	0x00002c00


	//   ....[2]....
        /*07b0*/ 	.word	0x00002c60


	//   ....[3]....
        /*07b4*/ 	.word	0x00003bb0


	//   ....[4]....
        /*07b8*/ 	.word	0x00004a10


	//   ....[5]....
        /*07bc*/ 	.word	0x00004a50


	//   ....[6]....
        /*07c0*/ 	.word	0x00008b10


	//----- nvinfo : EIATTR_MAX_THREADS
	.align		4
.L_49:
        /*07c4*/ 	.byte	0x04, 0x05
        /*07c6*/ 	.short	(.L_51 - .L_50)
.L_50:
        /*07c8*/ 	.word	0x00000100
        /*07cc*/ 	.word	0x00000001
        /*07d0*/ 	.word	0x00000001


	//----- nvinfo : EIATTR_CRS_STACK_SIZE
	.align		4
.L_51:
        /*07d4*/ 	.byte	0x04, 0x1e
        /*07d6*/ 	.short	(.L_53 - .L_52)
.L_52:
        /*07d8*/ 	.word	0x00000000


	//----- nvinfo : EIATTR_CBANK_PARAM_SIZE
	.align		4
.L_53:
        /*07dc*/ 	.byte	0x03, 0x19
        /*07de*/ 	.short	0x0800


	//----- nvinfo : EIATTR_PARAM_CBANK
	.align		4
        /*07e0*/ 	.byte	0x04, 0x0a
        /*07e2*/ 	.short	(.L_55 - .L_54)
	.align		4
.L_54:
        /*07e4*/ 	.word	index@(.nv.constant0._ZN7cutlass13device_kernelINS_4gemm6kernel13GemmUniversalIN4cute5tupleIJiiiiEEENS1_10collective13CollectiveMmaINS1_35MainloopSm100TmaUmmaWarpSpecializedILi5ELi2ELi4ENS5_IJNS4_1CILi1EEESB_SB_EEEEENS5_IJNSA_ILi64EEENSA_ILi224EEENSA_ILi128EEEEEEaNS5_IJlSB_lEEEaSI_NS4_8TiledMMAINS4_8MMA_AtomIJNS4_15SM100_MMA_S8_SSIaaiLi64ELi224ELNS4_4UMMA5MajorE0ELSN_0ELNSM_8SaturateE0EEEEEENS4_6LayoutISC_NS5_IJNSA_ILi0EEESS_SS_EEEEENS5_IJNS4_10UnderscoreESV_SV_EEEEENS4_13SM90_TMA_LOADENS4_14ComposedLayoutINS4_7SwizzleILi3ELi4ELi3EEENS4_18smem_ptr_flag_bitsILi8EEENSR_INS5_IJNSA_ILi8EEESG_EEENS5_IJSG_SB_EEEEEEEvNS4_8identityESY_S18_vS19_EENS_8epilogue10collective18CollectiveEpilogueINS1B_23Sm100TmaWarpSpecializedILi1ELi1ELi112ELb0ELb0EEEJSH_NS5_IJNSR_ISE_SB_EENSR_ISF_SB_EEEEEaSI_aSI_NS1B_6fusion15FusionCallbacksIS1F_NS1J_17LinearCombinationIaiaiLNS_15FloatRoundStyleE2EEESH_S1I_JEEENS4_5SM1004TMEM4LOAD26SM100_TMEM_LOAD_16dp32b16xESY_NSZ_INS10_ILi1ELi4ELi3EEES13_NSR_INS5_IJS14_NSA_ILi32EEEEEENS5_IJS1U_SB_EEEEEEENS4_39AutoVectorizingCopyWithAssumedAlignmentILi128EEENS4_14SM90_TMA_STOREES1Y_S20_S20_EEEvvEEEEvNT_6ParamsE)
        /*07e8*/ 	.short	0x0380
        /*07ea*/ 	.short	0x0800


	//----- nvinfo : EIATTR_SW_WAR
	.align		4
.L_55:
        /*07ec*/ 	.byte	0x04, 0x36
        /*07ee*/ 	.short	(.L_57 - .L_56)
.L_56:
        /*07f0*/ 	.word	0x00000008
.L_57:


//--------------------- .nv.callgraph             --------------------------
	.section	.nv.callgraph,"",@"SHT_CUDA_CALLGRAPH"
	.align	4
	.sectionentsize	8
	.align		4
        /*0000*/ 	.word	0x00000000
	.align		4
        /*0004*/ 	.word	0xffffffff
	.align		4
        /*0008*/ 	.word	index@(_ZN7cutlass13device_kernelINS_4gemm6kernel13GemmUniversalIN4cute5tupleIJiiiiEEENS1_10collective13CollectiveMmaINS1_35MainloopSm100TmaUmmaWarpSpecializedILi5ELi2ELi4ENS5_IJNS4_1CILi1EEESB_SB_EEEEENS5_IJNSA_ILi64EEENSA_ILi224EEENSA_ILi128EEEEEEaNS5_IJlSB_lEEEaSI_NS4_8TiledMMAINS4_8MMA_AtomIJNS4_15SM100_MMA_S8_SSIaaiLi64ELi224ELNS4_4UMMA5MajorE0ELSN_0ELNSM_8SaturateE0EEEEEENS4_6LayoutISC_NS5_IJNSA_ILi0EEESS_SS_EEEEENS5_IJNS4_10UnderscoreESV_SV_EEEEENS4_13SM90_TMA_LOADENS4_14ComposedLayoutINS4_7SwizzleILi3ELi4ELi3EEENS4_18smem_ptr_flag_bitsILi8EEENSR_INS5_IJNSA_ILi8EEESG_EEENS5_IJSG_SB_EEEEEEEvNS4_8identityESY_S18_vS19_EENS_8epilogue10collective18CollectiveEpilogueINS1B_23Sm100TmaWarpSpecializedILi1ELi1ELi112ELb0ELb0EEEJSH_NS5_IJNSR_ISE_SB_EENSR_ISF_SB_EEEEEaSI_aSI_NS1B_6fusion15FusionCallbacksIS1F_NS1J_17LinearCombinationIaiaiLNS_15FloatRoundStyleE2EEESH_S1I_JEEENS4_5SM1004TMEM4LOAD26SM100_TMEM_LOAD_16dp32b16xESY_NSZ_INS10_ILi1ELi4ELi3EEES13_NSR_INS5_IJS14_NSA_ILi32EEEEEENS5_IJS1U_SB_EEEEEEENS4_39AutoVectorizingCopyWithAssumedAlignmentILi128EEENS4_14SM90_TMA_STOREES1Y_S20_S20_EEEvvEEEEvNT_6ParamsE)
	.align		4
        /*000c*/ 	.word	index@(__assertfail)
	.align		4
        /*0010*/ 	.word	0x00000000
	.align		4
        /*0014*/ 	.word	0xfffffffe
	.align		4
        /*0018*/ 	.word	0x00000000
	.align		4
        /*001c*/ 	.word	0xfffffffd
	.align		4
        /*0020*/ 	.word	0x00000000
	.align		4
        /*0024*/ 	.word	0xfffffffc


//--------------------- .nv.constant4             --------------------------
	.section	.nv.constant4,"a",@progbits
	.align	8
	.align		8
.nv.constant4:
        /*0000*/ 	.dword	__assertfail
	.align		8
        /*0008*/ 	.dword	__unnamed_1
	.align		8
        /*0010*/ 	.dword	__unnamed_2
	.align		8
        /*0018*/ 	.dword	_ZN40_INTERNAL_f3bdb923_4_k_cu_a6165d42_346004cuda3std3__45__cpo5beginE
	.align		8
        /*0020*/ 	.dword	_ZN40_INTERNAL_f3bdb923_4_k_cu_a6165d42_346004cuda3std3__45__cpo3endE
	.align		8
        /*0028*/ 	.dword	_ZN40_INTERNAL_f3bdb923_4_k_cu_a6165d42_346004cuda3std3__45__cpo6cbeginE
	.align		8
        /*0030*/ 	.dword	_ZN40_INTERNAL_f3bdb923_4_k_cu_a6165d42_346004cuda3std3__45__cpo4cendE
	.align		8
        /*0038*/ 	.dword	_ZN40_INTERNAL_f3bdb923_4_k_cu_a6165d42_346004cuda3std3__442_GLOBAL__N__f3bdb923_4_k_cu_a6165d42_346006ignoreE
	.align		8
        /*0040*/ 	.dword	_ZN40_INTERNAL_f3bdb923_4_k_cu_a6165d42_346004cuda3std3__419piecewise_constructE
	.align		8
        /*0048*/ 	.dword	_ZN40_INTERNAL_f3bdb923_4_k_cu_a6165d42_346004cuda3std3__48in_placeE
	.align		8
        /*0050*/ 	.dword	_ZN40_INTERNAL_f3bdb923_4_k_cu_a6165d42_346004cuda3std6ranges3__45__cpo4swapE
	.align		8
        /*0058*/ 	.dword	_ZN40_INTERNAL_f3bdb923_4_k_cu_a6165d42_346004cuda3std6ranges3__45__cpo9iter_moveE
	.align		8
        /*0060*/ 	.dword	_ZN40_INTERNAL_f3bdb923_4_k_cu_a6165d42_346004cute7productE
	.align		8
        /*0068*/ 	.dword	_ZN40_INTERNAL_f3bdb923_4_k_cu_a6165d42_346004cute1_E
	.align		8
        /*0070*/ 	.dword	$str$25
	.align		8
        /*0078*/ 	.dword	$str$26
	.align		8
        /*0080*/ 	.dword	$str$27
	.align		8
        /*0088*/ 	.dword	$str$28


//--------------------- .text._ZN7cutlass13device_kernelINS_4gemm6kernel13GemmUniversalIN4cute5tupleIJiiiiEEENS1_10collective13CollectiveMmaINS1_35MainloopSm100TmaUmmaWarpSpecializedILi5ELi2ELi4ENS5_IJNS4_1CILi1EEESB_SB_EEEEENS5_IJNSA_ILi64EEENSA_ILi224EEENSA_ILi128EEEEEEaNS5_IJlSB_lEEEaSI_NS4_8TiledMMAINS4_8MMA_AtomIJNS4_15SM100_MMA_S8_SSIaaiLi64ELi224ELNS4_4UMMA5MajorE0ELSN_0ELNSM_8SaturateE0EEEEEENS4_6LayoutISC_NS5_IJNSA_ILi0EEESS_SS_EEEEENS5_IJNS4_10UnderscoreESV_SV_EEEEENS4_13SM90_TMA_LOADENS4_14ComposedLayoutINS4_7SwizzleILi3ELi4ELi3EEENS4_18smem_ptr_flag_bitsILi8EEENSR_INS5_IJNSA_ILi8EEESG_EEENS5_IJSG_SB_EEEEEEEvNS4_8identityESY_S18_vS19_EENS_8epilogue10collective18CollectiveEpilogueINS1B_23Sm100TmaWarpSpecializedILi1ELi1ELi112ELb0ELb0EEEJSH_NS5_IJNSR_ISE_SB_EENSR_ISF_SB_EEEEEaSI_aSI_NS1B_6fusion15FusionCallbacksIS1F_NS1J_17LinearCombinationIaiaiLNS_15FloatRoundStyleE2EEESH_S1I_JEEENS4_5SM1004TMEM4LOAD26SM100_TMEM_LOAD_16dp32b16xESY_NSZ_INS10_ILi1ELi4ELi3EEES13_NSR_INS5_IJS14_NSA_ILi32EEEEEENS5_IJS1U_SB_EEEEEEENS4_39AutoVectorizingCopyWithAssumedAlignmentILi128EEENS4_14SM90_TMA_STOREES1Y_S20_S20_EEEvvEEEEvNT_6ParamsE --------------------------
	.section	.text._ZN7cutlass13device_kernelINS_4gemm6kernel13GemmUniversalIN4cute5tupleIJiiiiEEENS1_10collective13CollectiveMmaINS1_35MainloopSm100TmaUmmaWarpSpecializedILi5ELi2ELi4ENS5_IJNS4_1CILi1EEESB_SB_EEEEENS5_IJNSA_ILi64EEENSA_ILi224EEENSA_ILi128EEEEEEaNS5_IJlSB_lEEEaSI_NS4_8TiledMMAINS4_8MMA_AtomIJNS4_15SM100_MMA_S8_SSIaaiLi64ELi224ELNS4_4UMMA5MajorE0ELSN_0ELNSM_8SaturateE0EEEEEENS4_6LayoutISC_NS5_IJNSA_ILi0EEESS_SS_EEEEENS5_IJNS4_10UnderscoreESV_SV_EEEEENS4_13SM90_TMA_LOADENS4_14ComposedLayoutINS4_7SwizzleILi3ELi4ELi3EEENS4_18smem_ptr_flag_bitsILi8EEENSR_INS5_IJNSA_ILi8EEESG_EEENS5_IJSG_SB_EEEEEEEvNS4_8identityESY_S18_vS19_EENS_8epilogue10collective18CollectiveEpilogueINS1B_23Sm100TmaWarpSpecializedILi1ELi1ELi112ELb0ELb0EEEJSH_NS5_IJNSR_ISE_SB_EENSR_ISF_SB_EEEEEaSI_aSI_NS1B_6fusion15FusionCallbacksIS1F_NS1J_17LinearCombinationIaiaiLNS_15FloatRoundStyleE2EEESH_S1I_JEEENS4_5SM1004TMEM4LOAD26SM100_TMEM_LOAD_16dp32b16xESY_NSZ_INS10_ILi1ELi4ELi3EEES13_NSR_INS5_IJS14_NSA_ILi32EEEEEENS5_IJS1U_SB_EEEEEEENS4_39AutoVectorizingCopyWithAssumedAlignmentILi128EEENS4_14SM90_TMA_STOREES1Y_S20_S20_EEEvvEEEEvNT_6ParamsE,"ax",@progbits
	.align	128
.text._ZN7cutlass13device_kernelINS_4gemm6kernel13GemmUniversalIN4cute5tupleIJiiiiEEENS1_10collective13CollectiveMmaINS1_35MainloopSm100TmaUmmaWarpSpecializedILi5ELi2ELi4ENS5_IJNS4_1CILi1EEESB_SB_EEEEENS5_IJNSA_ILi64EEENSA_ILi224EEENSA_ILi128EEEEEEaNS5_IJlSB_lEEEaSI_NS4_8TiledMMAINS4_8MMA_AtomIJNS4_15SM100_MMA_S8_SSIaaiLi64ELi224ELNS4_4UMMA5MajorE0ELSN_0ELNSM_8SaturateE0EEEEEENS4_6LayoutISC_NS5_IJNSA_ILi0EEESS_SS_EEEEENS5_IJNS4_10UnderscoreESV_SV_EEEEENS4_13SM90_TMA_LOADENS4_14ComposedLayoutINS4_7SwizzleILi3ELi4ELi3EEENS4_18smem_ptr_flag_bitsILi8EEENSR_INS5_IJNSA_ILi8EEESG_EEENS5_IJSG_SB_EEEEEEEvNS4_8identityESY_S18_vS19_EENS_8epilogue10collective18CollectiveEpilogueINS1B_23Sm100TmaWarpSpecializedILi1ELi1ELi112ELb0ELb0EEEJSH_NS5_IJNSR_ISE_SB_EENSR_ISF_SB_EEEEEaSI_aSI_NS1B_6fusion15FusionCallbacksIS1F_NS1J_17LinearCombinationIaiaiLNS_15FloatRoundStyleE2EEESH_S1I_JEEENS4_5SM1004TMEM4LOAD26SM100_TMEM_LOAD_16dp32b16xESY_NSZ_INS10_ILi1ELi4ELi3EEES13_NSR_INS5_IJS14_NSA_ILi32EEEEEENS5_IJS1U_SB_EEEEEEENS4_39AutoVectorizingCopyWithAssumedAlignmentILi128EEENS4_14SM90_TMA_STOREES1Y_S20_S20_EEEvvEEEEvNT_6ParamsE:
        .type           _ZN7cutlass13device_kernelINS_4gemm6kernel13GemmUniversalIN4cute5tupleIJiiiiEEENS1_10collective13CollectiveMmaINS1_35MainloopSm100TmaUmmaWarpSpecializedILi5ELi2ELi4ENS5_IJNS4_1CILi1EEESB_SB_EEEEENS5_IJNSA_ILi64EEENSA_ILi224EEENSA_ILi128EEEEEEaNS5_IJlSB_lEEEaSI_NS4_8TiledMMAINS4_8MMA_AtomIJNS4_15SM100_MMA_S8_SSIaaiLi64ELi224ELNS4_4UMMA5MajorE0ELSN_0ELNSM_8SaturateE0EEEEEENS4_6LayoutISC_NS5_IJNSA_ILi0EEESS_SS_EEEEENS5_IJNS4_10UnderscoreESV_SV_EEEEENS4_13SM90_TMA_LOADENS4_14ComposedLayoutINS4_7SwizzleILi3ELi4ELi3EEENS4_18smem_ptr_flag_bitsILi8EEENSR_INS5_IJNSA_ILi8EEESG_EEENS5_IJSG_SB_EEEEEEEvNS4_8identityESY_S18_vS19_EENS_8epilogue10collective18CollectiveEpilogueINS1B_23Sm100TmaWarpSpecializedILi1ELi1ELi112ELb0ELb0EEEJSH_NS5_IJNSR_ISE_SB_EENSR_ISF_SB_EEEEEaSI_aSI_NS1B_6fusion15FusionCallbacksIS1F_NS1J_17LinearCombinationIaiaiLNS_15FloatRoundStyleE2EEESH_S1I_JEEENS4_5SM1004TMEM4LOAD26SM100_TMEM_LOAD_16dp32b16xESY_NSZ_INS10_ILi1ELi4ELi3EEES13_NSR_INS5_IJS14_NSA_ILi32EEEEEENS5_IJS1U_SB_EEEEEEENS4_39AutoVectorizingCopyWithAssumedAlignmentILi128EEENS4_14SM90_TMA_STOREES1Y_S20_S20_EEEvvEEEEvNT_6ParamsE,@function
        .size           _ZN7cutlass13device_kernelINS_4gemm6kernel13GemmUniversalIN4cute5tupleIJiiiiEEENS1_10collective13CollectiveMmaINS1_35MainloopSm100TmaUmmaWarpSpecializedILi5ELi2ELi4ENS5_IJNS4_1CILi1EEESB_SB_EEEEENS5_IJNSA_ILi64EEENSA_ILi224EEENSA_ILi128EEEEEEaNS5_IJlSB_lEEEaSI_NS4_8TiledMMAINS4_8MMA_AtomIJNS4_15SM100_MMA_S8_SSIaaiLi64ELi224ELNS4_4UMMA5MajorE0ELSN_0ELNSM_8SaturateE0EEEEEENS4_6LayoutISC_NS5_IJNSA_ILi0EEESS_SS_EEEEENS5_IJNS4_10UnderscoreESV_SV_EEEEENS4_13SM90_TMA_LOADENS4_14ComposedLayoutINS4_7SwizzleILi3ELi4ELi3EEENS4_18smem_ptr_flag_bitsILi8EEENSR_INS5_IJNSA_ILi8EEESG_EEENS5_IJSG_SB_EEEEEEEvNS4_8identityESY_S18_vS19_EENS_8epilogue10collective18CollectiveEpilogueINS1B_23Sm100TmaWarpSpecializedILi1ELi1ELi112ELb0ELb0EEEJSH_NS5_IJNSR_ISE_SB_EENSR_ISF_SB_EEEEEaSI_aSI_NS1B_6fusion15FusionCallbacksIS1F_NS1J_17LinearCombinationIaiaiLNS_15FloatRoundStyleE2EEESH_S1I_JEEENS4_5SM1004TMEM4LOAD26SM100_TMEM_LOAD_16dp32b16xESY_NSZ_INS10_ILi1ELi4ELi3EEES13_NSR_INS5_IJS14_NSA_ILi32EEEEEENS5_IJS1U_SB_EEEEEEENS4_39AutoVectorizingCopyWithAssumedAlignmentILi128EEENS4_14SM90_TMA_STOREES1Y_S20_S20_EEEvvEEEEvNT_6ParamsE,(.L_x_137 - _ZN7cutlass13device_kernelINS_4gemm6kernel13GemmUniversalIN4cute5tupleIJiiiiEEENS1_10collective13CollectiveMmaINS1_35MainloopSm100TmaUmmaWarpSpecializedILi5ELi2ELi4ENS5_IJNS4_1CILi1EEESB_SB_EEEEENS5_IJNSA_ILi64EEENSA_ILi224EEENSA_ILi128EEEEEEaNS5_IJlSB_lEEEaSI_NS4_8TiledMMAINS4_8MMA_AtomIJNS4_15SM100_MMA_S8_SSIaaiLi64ELi224ELNS4_4UMMA5MajorE0ELSN_0ELNSM_8SaturateE0EEEEEENS4_6LayoutISC_NS5_IJNSA_ILi0EEESS_SS_EEEEENS5_IJNS4_10UnderscoreESV_SV_EEEEENS4_13SM90_TMA_LOADENS4_14ComposedLayoutINS4_7SwizzleILi3ELi4ELi3EEENS4_18smem_ptr_flag_bitsILi8EEENSR_INS5_IJNSA_ILi8EEESG_EEENS5_IJSG_SB_EEEEEEEvNS4_8identityESY_S18_vS19_EENS_8epilogue10collective18CollectiveEpilogueINS1B_23Sm100TmaWarpSpecializedILi1ELi1ELi112ELb0ELb0EEEJSH_NS5_IJNSR_ISE_SB_EENSR_ISF_SB_EEEEEaSI_aSI_NS1B_6fusion15FusionCallbacksIS1F_NS1J_17LinearCombinationIaiaiLNS_15FloatRoundStyleE2EEESH_S1I_JEEENS4_5SM1004TMEM4LOAD26SM100_TMEM_LOAD_16dp32b16xESY_NSZ_INS10_ILi1ELi4ELi3EEES13_NSR_INS5_IJS14_NSA_ILi32EEEEEENS5_IJS1U_SB_EEEEEEENS4_39AutoVectorizingCopyWithAssumedAlignmentILi128EEENS4_14SM90_TMA_STOREES1Y_S20_S20_EEEvvEEEEvNT_6ParamsE)
        .other          _ZN7cutlass13device_kernelINS_4gemm6kernel13GemmUniversalIN4cute5tupleIJiiiiEEENS1_10collective13CollectiveMmaINS1_35MainloopSm100TmaUmmaWarpSpecializedILi5ELi2ELi4ENS5_IJNS4_1CILi1EEESB_SB_EEEEENS5_IJNSA_ILi64EEENSA_ILi224EEENSA_ILi128EEEEEEaNS5_IJlSB_lEEEaSI_NS4_8TiledMMAINS4_8MMA_AtomIJNS4_15SM100_MMA_S8_SSIaaiLi64ELi224ELNS4_4UMMA5MajorE0ELSN_0ELNSM_8SaturateE0EEEEEENS4_6LayoutISC_NS5_IJNSA_ILi0EEESS_SS_EEEEENS5_IJNS4_10UnderscoreESV_SV_EEEEENS4_13SM90_TMA_LOADENS4_14ComposedLayoutINS4_7SwizzleILi3ELi4ELi3EEENS4_18smem_ptr_flag_bitsILi8EEENSR_INS5_IJNSA_ILi8EEESG_EEENS5_IJSG_SB_EEEEEEEvNS4_8identityESY_S18_vS19_EENS_8epilogue10collective18CollectiveEpilogueINS1B_23Sm100TmaWarpSpecializedILi1ELi1ELi112ELb0ELb0EEEJSH_NS5_IJNSR_ISE_SB_EENSR_ISF_SB_EEEEEaSI_aSI_NS1B_6fusion15FusionCallbacksIS1F_NS1J_17LinearCombinationIaiaiLNS_15FloatRoundStyleE2EEESH_S1I_JEEENS4_5SM1004TMEM4LOAD26SM100_TMEM_LOAD_16dp32b16xESY_NSZ_INS10_ILi1ELi4ELi3EEES13_NSR_INS5_IJS14_NSA_ILi32EEEEEENS5_IJS1U_SB_EEEEEEENS4_39AutoVectorizingCopyWithAssumedAlignmentILi128EEENS4_14SM90_TMA_STOREES1Y_S20_S20_EEEvvEEEEvNT_6ParamsE,@"STO_CUDA_ENTRY STV_DEFAULT"
_ZN7cutlass13device_kernelINS_4gemm6kernel13GemmUniversalIN4cute5tupleIJiiiiEEENS1_10collective13CollectiveMmaINS1_35MainloopSm100TmaUmmaWarpSpecializedILi5ELi2ELi4ENS5_IJNS4_1CILi1EEESB_SB_EEEEENS5_IJNSA_ILi64EEENSA_ILi224EEENSA_ILi128EEEEEEaNS5_IJlSB_lEEEaSI_NS4_8TiledMMAINS4_8MMA_AtomIJNS4_15SM100_MMA_S8_SSIaaiLi64ELi224ELNS4_4UMMA5MajorE0ELSN_0ELNSM_8SaturateE0EEEEEENS4_6LayoutISC_NS5_IJNSA_ILi0EEESS_SS_EEEEENS5_IJNS4_10UnderscoreESV_SV_EEEEENS4_13SM90_TMA_LOADENS4_14ComposedLayoutINS4_7SwizzleILi3ELi4ELi3EEENS4_18smem_ptr_flag_bitsILi8EEENSR_INS5_IJNSA_ILi8EEESG_EEENS5_IJSG_SB_EEEEEEEvNS4_8identityESY_S18_vS19_EENS_8epilogue10collective18CollectiveEpilogueINS1B_23Sm100TmaWarpSpecializedILi1ELi1ELi112ELb0ELb0EEEJSH_NS5_IJNSR_ISE_SB_EENSR_ISF_SB_EEEEEaSI_aSI_NS1B_6fusion15FusionCallbacksIS1F_NS1J_17LinearCombinationIaiaiLNS_15FloatRoundStyleE2EEESH_S1I_JEEENS4_5SM1004TMEM4LOAD26SM100_TMEM_LOAD_16dp32b16xESY_NSZ_INS10_ILi1ELi4ELi3EEES13_NSR_INS5_IJS14_NSA_ILi32EEEEEENS5_IJS1U_SB_EEEEEEENS4_39AutoVectorizingCopyWithAssumedAlignmentILi128EEENS4_14SM90_TMA_STOREES1Y_S20_S20_EEEvvEEEEvNT_6ParamsE:
[----:B------:R-:W1:Y:S01]  /*0000*/  LDC R1, c[0x0][0x37c] ;  /* 0x0000df00ff017b82 */ /* 0x000e620000000800 */
[----:B------:R-:W2:Y:S01]  /*0010*/  S2R R229, SR_TID.X ;  /* 0x0000000000e57919 */ /* 0x000ea20000002100 */
[----:B------:R-:W3:Y:S01]  /*0020*/  LDCU.64 UR8, c[0x0][0x890] ;  /* 0x00011200ff0877ac */ /* 0x000ee20008000a00 */
[----:B------:R-:W-:Y:S02]  /*0030*/  PRMT R236, RZ, 0x7610, R236 ;  /* 0x00007610ffec7816 */ /* 0x000fe400000000ec */
[----:B------:R-:W-:Y:S01]  /*0040*/  ELECT P3, URZ, PT ;  /* 0x0000000000ff782f */ /* 0x000fe20003860000 */
[----:B---3--:R-:W-:-:S04]  /*0050*/  UISETP.NE.U32.AND UP0, UPT, UR8, URZ, UPT ;  /* 0x000000ff0800728c */ /* 0x008fc8000bf05070 */
[----:B------:R-:W-:Y:S01]  /*0060*/  UISETP.NE.AND.EX UP0, UPT, UR9, URZ, UPT, UP0 ;  /* 0x000000ff0900728c */ /* 0x000fe2000bf05300 */
[----:B--2---:R-:W-:-:S05]  /*0070*/  SHF.R.U32.HI R237, RZ, 0x5, R229 ;  /* 0x00000005ffed7819 */ /* 0x004fca00000116e5 */
[----:B------:R-:W2:Y:S02]  /*0080*/  SHFL.IDX PT, R0, R237, RZ, 0x1f ;  /* 0x00001fffed007589 */ /* 0x000ea400000e0000 */
[----:B--2---:R-:W-:Y:S01]  /*0090*/  R2UR UR18, R0 ;  /* 0x00000000001272ca */ /* 0x004fe200000e0000 */
[----:B-1----:R-:W-:-:S14]  /*00a0*/  BRA.U UP0, `(.L_x_0) ;  /* 0x0000000100307547 */ /* 0x002fdc000b800000 */
[----:B------:R-:W1:Y:S02]  /*00b0*/  LDCU.64 UR4, c[0x0][0x888] ;  /* 0x00011100ff0477ac */ /* 0x000e640008000a00 */
[----:B-1----:R-:W-:-:S04]  /*00c0*/  UISETP.NE.U32.AND UP0, UPT, UR4, URZ, UPT ;  /* 0x000000ff0400728c */ /* 0x002fc8000bf05070 */
[----:B------:R-:W-:-:S09]  /*00d0*/  UISETP.NE.AND.EX UP0, UPT, UR5, URZ, UPT, UP0 ;  /* 0x000000ff0500728c */ /* 0x000fd2000bf05300 */
[----:B------:R-:W-:Y:S05]  /*00e0*/  BRA.U !UP0, `(.L_x_1) ;  /* 0x0000000108147547 */ /* 0x000fea000b800000 */
[----:B------:R-:W1:Y:S01]  /*00f0*/  LDC.64 R2, c[0x0][0x888] ;  /* 0x00022200ff027b82 */ /* 0x000e620000000a00 */
[----:B------:R-:W1:Y:S02]  /*0100*/  LDCU.64 UR4, c[0x0][0x358] ;  /* 0x00006b00ff0477ac */ /* 0x000e640008000a00 */
[----:B-1----:R1:W5:Y:S01]  /*0110*/  LDG.E R121, desc[UR4][R2.64] ;  /* 0x0000000402797981 */ /* 0x002362000c1e1900 */
[----:B------:R-:W-:Y:S01]  /*0120*/  HFMA2 R236, -RZ, RZ, 0, 5.9604644775390625e-08 ;  /* 0x00000001ffec7431 */ /* 0x000fe200000001ff */
[----:B------:R-:W-:Y:S05]  /*0130*/  BRA `(.L_x_0) ;  /* 0x00000000000c7947 */ /* 0x000fea0003800000 */
.L_x_1:
[----:B------:R-:W1:Y:S01]  /*0140*/  LDCU UR4, c[0x0][0x880] ;  /* 0x00011000ff0477ac */ /* 0x000e620008000800 */
[----:B------:R-:W-:Y:S01]  /*0150*/  HFMA2 R236, -RZ, RZ, 0, 5.9604644775390625e-08 ;  /* 0x00000001ffec7431 */ /* 0x000fe200000001ff */
[----:B-1----:R-:W-:-:S07]  /*0160*/  MOV R121, UR4 ;  /* 0x0000000400797c02 */ /* 0x002fce0008000f00 */
.L_x_0:
[----:B------:R-:W2:Y:S02]  /*0170*/  LDCU.64 UR4, c[0x0][0x8b0] ;  /* 0x00011600ff0477ac */ /* 0x000ea40008000a00 */
[----:B--2---:R-:W-:-:S04]  /*0180*/  UISETP.NE.U32.AND UP0, UPT, UR4, URZ, UPT ;  /* 0x000000ff0400728c */ /* 0x004fc8000bf05070 */
[----:B------:R-:W-:-:S09]  /*0190*/  UISETP.NE.AND.EX UP0, UPT, UR5, URZ, UPT, UP0 ;  /* 0x000000ff0500728c */ /* 0x000fd2000bf05300 */
[----:B------:R-:W-:Y:S05]  /*01a0*/  BRA.U UP0, `(.L_x_2) ;  /* 0x0000000100287547 */ /* 0x000fea000b800000 */
[----:B------:R-:W2:Y:S02]  /*01b0*/  LDCU.64 UR4, c[0x0][0x8a8] ;  /* 0x00011500ff0477ac */ /* 0x000ea40008000a00 */
[----:B--2---:R-:W-:-:S04]  /*01c0*/  UISETP.NE.U32.AND UP0, UPT, UR4, URZ, UPT ;  /* 0x000000ff0400728c */ /* 0x004fc8000bf05070 */
[----:B------:R-:W-:-:S09]  /*01d0*/  UISETP.NE.AND.EX UP0, UPT, UR5, URZ, UPT, UP0 ;  /* 0x000000ff0500728c */ /* 0x000fd2000bf05300 */
[----:B------:R-:W-:Y:S05]  /*01e0*/  BRA.U !UP0, `(.L_x_3) ;  /* 0x0000000108107547 */ /* 0x000fea000b800000 */
[----:B-1----:R-:W1:Y:S01]  /*01f0*/  LDC.64 R2, c[0x0][0x8a8] ;  /* 0x00022a00ff027b82 */ /* 0x002e620000000a00 */
[----:B------:R-:W1:Y:S02]  /*0200*/  LDCU.64 UR4, c[0x0][0x358] ;  /* 0x00006b00ff0477ac */ /* 0x000e640008000a00 */
[----:B-1----:R2:W5:Y:S01]  /*0210*/  LDG.E R120, desc[UR4][R2.64] ;  /* 0x0000000402787981 */ /* 0x002562000c1e1900 */
[----:B------:R-:W-:Y:S05]  /*0220*/  BRA `(.L_x_2) ;  /* 0x0000000000087947 */ /* 0x000fea0003800000 */
.L_x_3:
[----:B------:R-:W2:Y:S02]  /*0230*/  LDCU UR4, c[0x0][0x8a0] ;  /* 0x00011400ff0477ac */ /* 0x000ea40008000800 */
[----:B--2---:R-:W-:Y:S02]  /*0240*/  MOV R120, UR4 ;  /* 0x0000000400787c02 */ /* 0x004fe40008000f00 */
.L_x_2:
[----:B-12---:R-:W-:Y:S01]  /*0250*/  IMAD.U32 R3, RZ, RZ, UR18 ;  /* 0x00000012ff037e24 */ /* 0x006fe2000f8e00ff */
[----:B------:R-:W-:Y:S04]  /*0260*/  BSSY.RECONVERGENT B0, `(.L_x_4) ;  /* 0x000000c000007945 */ /* 0x000fe80003800200 */
[C---:B------:R-:W-:Y:S02]  /*0270*/  ISETP.NE.OR P1, PT, R3.reuse, 0x1, !P3 ;  /* 0x000000010300780c */ /* 0x040fe40005f25670 */
[----:B------:R-:W-:-:S11]  /*0280*/  ISETP.NE.OR P0, PT, R3, 0x3, !P3 ;  /* 0x000000030300780c */ /* 0x000fd60005f05670 */
[----:B------:R-:W-:Y:S05]  /*0290*/  @P1 BRA `(.L_x_5) ;  /* 0x0000000000201947 */ /* 0x000fea0003800000 */
[----:B------:R-:W1:Y:S02]  /*02a0*/  LDCU.64 UR4, c[0x0][0x348] ;  /* 0x00006900ff0477ac */ /* 0x000e640008000a00 */
[----:B-1----:R-:W-:Y:S02]  /*02b0*/  UIADD3 UR6, UP1, UPT, UR4, 0x80, URZ ;  /* 0x0000008004067890 */ /* 0x002fe4000ff3e0ff */
[----:B------:R-:W-:Y:S02]  /*02c0*/  UIADD3 UR4, UP0, UPT, UR4, 0x180, URZ ;  /* 0x0000018004047890 */ /* 0x000fe4000ff1e0ff */
[----:B------:R-:W-:Y:S02]  /*02d0*/  UIADD3.X UR7, UPT, UPT, URZ, UR5, URZ, UP1, !UPT ;  /* 0x00000005ff077290 */ /* 0x000fe40008ffe4ff */
[----:B------:R-:W-:-:S07]  /*02e0*/  UIADD3.X UR5, UPT, UPT, URZ, UR5, URZ, UP0, !UPT ;  /* 0x00000005ff057290 */ /* 0x000fce00087fe4ff */
[----:B------:R1:W-:Y:S02]  /*02f0*/  UTMACCTL.PF [UR6] ;  /* 0x00000000060079b9 */ /* 0x0003e40008040000 */
[----:B------:R1:W-:Y:S02]  /*0300*/  UTMACCTL.PF [UR4] ;  /* 0x00000000040079b9 */ /* 0x0003e40008040000 */
[----:B-1----:R-:W-:Y:S01]  /*0310*/  NOP ;  /* 0x0000000000007918 */ /* 0x002fe20000000000 */
.L_x_5:
[----:B------:R-:W-:Y:S05]  /*0320*/  BSYNC.RECONVERGENT B0 ;  /* 0x0000000000007941 */ /* 0x000fea0003800200 */
.L_x_4:
[----:B------:R-:W-:Y:S04]  /*0330*/  BSSY.RECONVERGENT B0, `(.L_x_6) ;  /* 0x000000a000007945 */ /* 0x000fe80003800200 */
        /* <DEDUP_REMOVED lines=9> */
.L_x_7:
[----:B------:R-:W-:Y:S05]  /*03d0*/  BSYNC.RECONVERGENT B0 ;  /* 0x0000000000007941 */ /* 0x000fea0003800200 */
.L_x_6:
[----:B------:R-:W1:Y:S01]  /*03e0*/  LDCU.64 UR4, c[0x0][0x888] ;  /* 0x00011100ff0477ac */ /* 0x000e620008000a00 */
[----:B------:R-:W-:Y:S02]  /*03f0*/  UISETP.EQ.U32.AND UP1, UPT, UR8, URZ, UPT ;  /* 0x000000ff0800728c */ /* 0x000fe4000bf22070 */
[----:B------:R-:W-:Y:S02]  /*0400*/  UPLOP3.LUT UP3, UPT, UPT, UPT, UPT, 0x80, 0x8 ;  /* 0x000000000008789c */ /* 0x000fe40003f6f070 */
[----:B-1----:R-:W-:-:S04]  /*0410*/  UISETP.NE.U32.AND UP0, UPT, UR4, URZ, UPT ;  /* 0x000000ff0400728c */ /* 0x002fc8000bf05070 */
[----:B------:R-:W-:-:S04]  /*0420*/  UISETP.NE.AND.EX UP2, UPT, UR5, URZ, UPT, UP0 ;  /* 0x000000ff0500728c */ /* 0x000fc8000bf45300 */
[----:B------:R-:W-:-:S04]  /*0430*/  UISETP.EQ.OR.EX UP4, UPT, UR9, URZ, !UP2, UP1 ;  /* 0x000000ff0900728c */ /* 0x000fc8000d782710 */
[----:B------:R-:W-:-:S05]  /*0440*/  UP2UR UR59, UPR, URZ, 0x10 ;  /* 0x00000010ff3b7883 */ /* 0x000fca0008000000 */
[----:B------:R-:W-:Y:S07]  /*0450*/  BRA.U !UP4, `(.L_x_8) ;  /* 0x000000010c207547 */ /* 0x000fee000b800000 */
[----:B-----5:R-:W-:Y:S01]  /*0460*/  R2UR UR5, R121 ;  /* 0x00000000790572ca */ /* 0x020fe200000e0000 */
[----:B------:R-:W-:Y:S02]  /*0470*/  UISETP.NE.U32.AND UP1, UPT, UR8, URZ, UPT ;  /* 0x000000ff0800728c */ /* 0x000fe4000bf25070 */
[----:B------:R-:W-:Y:S02]  /*0480*/  USEL UR4, URZ, 0xffffffff, UP2 ;  /* 0xffffffffff047887 */ /* 0x000fe40009000000 */
[----:B------:R-:W-:-:S08]  /*0490*/  UISETP.NE.AND.EX UP1, UPT, UR9, URZ, UPT, UP1 ;  /* 0x000000ff0900728c */ /* 0x000fd0000bf25310 */
[----:B------:R-:W-:-:S04]  /*04a0*/  UISETP.NE.AND UP0, UPT, UR5, URZ, UPT ;  /* 0x000000ff0500728c */ /* 0x000fc8000bf05270 */
[----:B------:R-:W-:-:S04]  /*04b0*/  @!UP1 USEL UR4, URZ, 0xffffffff, UP0 ;  /* 0xffffffffff049887 */ /* 0x000fc80008000000 */
[----:B------:R-:W-:-:S04]  /*04c0*/  ULOP3.LUT UR4, UR4, 0x1, URZ, 0xc0, !UPT ;  /* 0x0000000104047892 */ /* 0x000fc8000f8ec0ff */
[----:B------:R-:W-:-:S11]  /*04d0*/  UISETP.NE.U32.AND UP3, UPT, UR4, 0x1, UPT ;  /* 0x000000010400788c */ /* 0x000fd6000bf65070 */
.L_x_8:
[----:B------:R-:W1:Y:S01]  /*04e0*/  SHFL.IDX PT, R0, R237, RZ, 0x1f ;  /* 0x00001fffed007589 */ /* 0x000e6200000e0000 */
[----:B------:R-:W-:-:S04]  /*04f0*/  UISETP.NE.AND UP0, UPT, UR18, 0x2, UPT ;  /* 0x000000021200788c */ /* 0x000fc8000bf05270 */
[----:B------:R-:W-:Y:S01]  /*0500*/  USEL UR44, URZ, 0x1, UP0 ;  /* 0x00000001ff2c7887 */ /* 0x000fe20008000000 */
[----:B-1----:R-:W-:-:S13]  /*0510*/  ISETP.NE.AND P0, PT, R0, RZ, PT ;  /* 0x000000ff0000720c */ /* 0x002fda0003f05270 */
[----:B------:R-:W-:Y:S05]  /*0520*/  @P0 BRA `(.L_x_9) ;  /* 0x0000000000500947 */ /* 0x000fea0003800000 */
[----:B------:R-:W1:Y:S01]  /*0530*/  S2UR UR4, SR_CgaCtaId ;  /* 0x00000000000479c3 */ /* 0x000e620000008800 */
[----:B------:R-:W-:Y:S01]  /*0540*/  UMOV UR5, 0x400 ;  /* 0x0000040000057882 */ /* 0x000fe20000000000 */
[----:B------:R-:W-:Y:S01]  /*0550*/  UMOV UR6, 0x1 ;  /* 0x0000000100067882 */ /* 0x000fe20000000000 */
[----:B------:R-:W-:Y:S01]  /*0560*/  ELECT P0, URZ, PT ;  /* 0x0000000000ff782f */ /* 0x000fe20003800000 */
[----:B------:R-:W-:-:S04]  /*0570*/  UIADD3 UR6, UPT, UPT, -UR6, 0x100000, URZ ;  /* 0x0010000006067890 */ /* 0x000fc8000fffe1ff */
[----:B------:R-:W-:Y:S02]  /*0580*/  USHF.L.U32 UR7, UR6, 0xb, URZ ;  /* 0x0000000b06077899 */ /* 0x000fe400080006ff */
[----:B------:R-:W-:Y:S02]  /*0590*/  USHF.L.U32 UR6, UR6, 0x1, URZ ;  /* 0x0000000106067899 */ /* 0x000fe400080006ff */
[----:B-1----:R-:W-:Y:S01]  /*05a0*/  ULEA UR4, UR4, UR5, 0x18 ;  /* 0x0000000504047291 */ /* 0x002fe2000f8ec0ff */
[----:B------:R-:W1:Y:S11]  /*05b0*/  FENCE.VIEW.ASYNC.S ;  /* 0x00000000000073c6 */ /* 0x000e760000000000 */
[----:B-1----:R1:W2:Y:S01]  /*05c0*/  SYNCS.EXCH.64 URZ, [UR4], UR6 ;  /* 0x0000000604ff75b2 */ /* 0x0022a20008000100 */
[----:B------:R1:W3:Y:S01]  /*05d0*/  SYNCS.EXCH.64 URZ, [UR4+0x28], UR6 ;  /* 0x0000280604ff75b2 */ /* 0x0002e20008000100 */
[----:B------:R1:W4:Y:S01]  /*05e0*/  SYNCS.EXCH.64 URZ, [UR4+0x8], UR6 ;  /* 0x0000080604ff75b2 */ /* 0x0003220008000100 */
[----:B------:R1:W1:Y:S01]  /*05f0*/  SYNCS.EXCH.64 URZ, [UR4+0x30], UR6 ;  /* 0x0000300604ff75b2 */ /* 0x0002620008000100 */
[----:B------:R1:W1:Y:S01]  /*0600*/  SYNCS.EXCH.64 URZ, [UR4+0x10], UR6 ;  /* 0x0000100604ff75b2 */ /* 0x0002620008000100 */
[----:B------:R1:W1:Y:S01]  /*0610*/  SYNCS.EXCH.64 URZ, [UR4+0x38], UR6 ;  /* 0x0000380604ff75b2 */ /* 0x0002620008000100 */
[----:B------:R1:W1:Y:S01]  /*0620*/  SYNCS.EXCH.64 URZ, [UR4+0x18], UR6 ;  /* 0x0000180604ff75b2 */ /* 0x0002620008000100 */
[----:B------:R1:W1:Y:S01]  /*0630*/  SYNCS.EXCH.64 URZ, [UR4+0x40], UR6 ;  /* 0x0000400604ff75b2 */ /* 0x0002620008000100 */
[----:B------:R1:W1:Y:S01]  /*0640*/  SYNCS.EXCH.64 URZ, [UR4+0x20], UR6 ;  /* 0x0000200604ff75b2 */ /* 0x0002620008000100 */
[----:B------:R1:W1:Y:S01]  /*0650*/  SYNCS.EXCH.64 URZ, [UR4+0x48], UR6 ;  /* 0x0000480604ff75b2 */ /* 0x0002620008000100 */
[----:B------:R-:W-:Y:S01]  /*0660*/  NOP ;  /* 0x0000000000007918 */ /* 0x000fe20000000000 */
.L_x_9:
[----:B------:R-:W2:Y:S01]  /*0670*/  SHFL.IDX PT, R0, R237, RZ, 0x1f ;  /* 0x00001fffed007589 */ /* 0x000ea200000e0000 */
[----:B------:R-:W-:Y:S01]  /*0680*/  NOP ;  /* 0x0000000000007918 */ /* 0x000fe20000000000 */
[----:B--2---:R-:W-:-:S13]  /*0690*/  ISETP.NE.AND P0, PT, R0, 0x1, PT ;  /* 0x000000010000780c */ /* 0x004fda0003f05270 */
[----:B------:R-:W-:Y:S05]  /*06a0*/  @P0 BRA `(.L_x_10) ;  /* 0x0000000000400947 */ /* 0x000fea0003800000 */
[----:B-1----:R-:W1:Y:S01]  /*06b0*/  S2UR UR4, SR_CgaCtaId ;  /* 0x00000000000479c3 */ /* 0x002e620000008800 */
[----:B------:R-:W-:Y:S01]  /*06c0*/  UMOV UR5, 0x400 ;  /* 0x0000040000057882 */ /* 0x000fe20000000000 */
[----:B------:R-:W-:Y:S01]  /*06d0*/  UMOV UR8, 0x20 ;  /* 0x0000002000087882 */ /* 0x000fe20000000000 */
[----:B------:R-:W-:Y:S01]  /*06e0*/  UMOV UR6, 0x80 ;  /* 0x0000008000067882 */ /* 0x000fe20000000000 */
[----:B------:R-:W-:-:S04]  /*06f0*/  UIADD3 UR8, UPT, UPT, -UR8, 0x100000, URZ ;  /* 0x0010000008087890 */ /* 0x000fc8000fffe1ff */
[----:B------:R-:W-:Y:S02]  /*0700*/  USHF.L.U32 UR9, UR8, 0xb, URZ ;  /* 0x0000000b08097899 */ /* 0x000fe400080006ff */
[----:B------:R-:W-:Y:S02]  /*0710*/  USHF.L.U32 UR8, UR8, 0x1, URZ ;  /* 0x0000000108087899 */ /* 0x000fe400080006ff */
[----:B------:R-:W-:-:S04]  /*0720*/  UIADD3 UR6, UPT, UPT, -UR6, 0x100000, URZ ;  /* 0x0010000006067890 */ /* 0x000fc8000fffe1ff */
[----:B------:R-:W-:Y:S02]  /*0730*/  USHF.L.U32 UR7, UR6, 0xb, URZ ;  /* 0x0000000b06077899 */ /* 0x000fe400080006ff */
[----:B------:R-:W-:Y:S01]  /*0740*/  USHF.L.U32 UR6, UR6, 0x1, URZ ;  /* 0x0000000106067899 */ /* 0x000fe200080006ff */
[----:B------:R-:W-:Y:S01]  /*0750*/  ELECT P0, URZ, PT ;  /* 0x0000000000ff782f */ /* 0x000fe20003800000 */
[----:B-1----:R-:W-:Y:S01]  /*0760*/  ULEA UR4, UR4, UR5, 0x18 ;  /* 0x0000000504047291 */ /* 0x002fe2000f8ec0ff */
[----:B------:R-:W1:Y:S11]  /*0770*/  FENCE.VIEW.ASYNC.S ;  /* 0x00000000000073c6 */ /* 0x000e760000000000 */
[----:B-1----:R2:W1:Y:S01]  /*0780*/  SYNCS.EXCH.64 URZ, [UR4+0x50], UR8 ;  /* 0x0000500804ff75b2 */ /* 0x0024620008000100 */
[----:B------:R2:W1:Y:S02]  /*0790*/  SYNCS.EXCH.64 URZ, [UR4+0x58], UR6 ;  /* 0x0000580604ff75b2 */ /* 0x0004640008000100 */
[----:B--2---:R-:W-:Y:S01]  /*07a0*/  NOP ;  /* 0x0000000000007918 */ /* 0x004fe20000000000 */
.L_x_10:
[----:B------:R-:W2:Y:S01]  /*07b0*/  SHFL.IDX PT, R0, R237, RZ, 0x1f ;  /* 0x00001fffed007589 */ /* 0x000ea200000e0000 */
[----:B------:R-:W-:Y:S01]  /*07c0*/  NOP ;  /* 0x0000000000007918 */ /* 0x000fe20000000000 */
[----:B--2---:R-:W-:-:S13]  /*07d0*/  ISETP.NE.AND P0, PT, R0, 0x3, PT ;  /* 0x000000030000780c */ /* 0x004fda0003f05270 */
[----:B------:R-:W-:Y:S05]  /*07e0*/  @P0 BRA `(.L_x_11) ;  /* 0x0000000000300947 */ /* 0x000fea0003800000 */
[----:B-1----:R-:W1:Y:S01]  /*07f0*/  S2UR UR4, SR_CgaCtaId ;  /* 0x00000000000479c3 */ /* 0x002e620000008800 */
[----:B------:R-:W-:Y:S01]  /*0800*/  UMOV UR6, 0x400 ;  /* 0x0000040000067882 */ /* 0x000fe20000000000 */
[----:B------:R-:W-:Y:S01]  /*0810*/  UMOV UR5, 0x20 ;  /* 0x0000002000057882 */ /* 0x000fe20000000000 */
[----:B------:R-:W-:Y:S01]  /*0820*/  ELECT P0, URZ, PT ;  /* 0x0000000000ff782f */ /* 0x000fe20003800000 */
[----:B-1----:R-:W-:Y:S02]  /*0830*/  ULEA UR6, UR4, UR6, 0x18 ;  /* 0x0000000604067291 */ /* 0x002fe4000f8ec0ff */
[----:B------:R-:W-:-:S04]  /*0840*/  UIADD3 UR4, UPT, UPT, -UR5, 0x100000, URZ ;  /* 0x0010000005047890 */ /* 0x000fc8000fffe1ff */
[----:B------:R-:W-:Y:S02]  /*0850*/  USHF.L.U32 UR5, UR4, 0xb, URZ ;  /* 0x0000000b04057899 */ /* 0x000fe400080006ff */
[----:B------:R-:W-:Y:S01]  /*0860*/  USHF.L.U32 UR4, UR4, 0x1, URZ ;  /* 0x0000000104047899 */ /* 0x000fe200080006ff */
[----:B------:R-:W1:Y:S11]  /*0870*/  FENCE.VIEW.ASYNC.S ;  /* 0x00000000000073c6 */ /* 0x000e760000000000 */
[----:B-1----:R2:W1:Y:S01]  /*0880*/  SYNCS.EXCH.64 URZ, [UR6+0x60], UR4 ;  /* 0x0000600406ff75b2 */ /* 0x0024620008000100 */
[----:B------:R2:W1:Y:S02]  /*0890*/  SYNCS.EXCH.64 URZ, [UR6+0x68], UR4 ;  /* 0x0000680406ff75b2 */ /* 0x0004640008000100 */
[----:B--2---:R-:W-:Y:S01]  /*08a0*/  NOP ;  /* 0x0000000000007918 */ /* 0x004fe20000000000 */
.L_x_11:
[----:B------:R-:W2:Y:S01]  /*08b0*/  SHFL.IDX PT, R0, R237, RZ, 0x1f ;  /* 0x00001fffed007589 */ /* 0x000ea200000e0000 */
[----:B------:R-:W-:Y:S01]  /*08c0*/  NOP ;  /* 0x0000000000007918 */ /* 0x000fe20000000000 */
[----:B--2---:R-:W-:-:S13]  /*08d0*/  ISETP.NE.AND P0, PT, R0, 0x4, PT ;  /* 0x000000040000780c */ /* 0x004fda0003f05270 */
[----:B------:R-:W-:Y:S05]  /*08e0*/  @P0 BRA `(.L_x_12) ;  /* 0x00000000004c0947 */ /* 0x000fea0003800000 */
[----:B-1----:R-:W1:Y:S01]  /*08f0*/  S2UR UR6, SR_CgaCtaId ;  /* 0x00000000000679c3 */ /* 0x002e620000008800 */
[----:B------:R-:W-:Y:S01]  /*0900*/  UMOV UR4, 0x100 ;  /* 0x0000010000047882 */ /* 0x000fe20000000000 */
[----:B------:R-:W-:Y:S01]  /*0910*/  UMOV UR5, 0x400 ;  /* 0x0000040000057882 */ /* 0x000fe20000000000 */
[----:B------:R-:W-:Y:S01]  /*0920*/  USEL UR4, UR4, 0xe0, UP3 ;  /* 0x000000e004047887 */ /* 0x000fe20009800000 */
[----:B------:R-:W-:Y:S01]  /*0930*/  UMOV UR8, 0x1 ;  /* 0x0000000100087882 */ /* 0x000fe20000000000 */
[----:B------:R-:W-:Y:S01]  /*0940*/  ELECT P0, URZ, PT ;  /* 0x0000000000ff782f */ /* 0x000fe20003800000 */
[----:B------:R-:W-:-:S04]  /*0950*/  UIADD3 UR8, UPT, UPT, -UR8, 0x100000, URZ ;  /* 0x0010000008087890 */ /* 0x000fc8000fffe1ff */
[----:B------:R-:W-:Y:S02]  /*0960*/  USHF.L.U32 UR9, UR8, 0xb, URZ ;  /* 0x0000000b08097899 */ /* 0x000fe400080006ff */
[----:B------:R-:W-:Y:S02]  /*0970*/  USHF.L.U32 UR8, UR8, 0x1, URZ ;  /* 0x0000000108087899 */ /* 0x000fe400080006ff */
[----:B-1----:R-:W-:Y:S02]  /*0980*/  ULEA UR6, UR6, UR5, 0x18 ;  /* 0x0000000506067291 */ /* 0x002fe4000f8ec0ff */
[----:B------:R-:W-:-:S04]  /*0990*/  UIADD3 UR4, UPT, UPT, -UR4, 0x100000, URZ ;  /* 0x0010000004047890 */ /* 0x000fc8000fffe1ff */
[----:B------:R-:W-:Y:S02]  /*09a0*/  USHF.L.U32 UR5, UR4, 0xb, URZ ;  /* 0x0000000b04057899 */ /* 0x000fe400080006ff */
[----:B------:R-:W-:Y:S01]  /*09b0*/  USHF.L.U32 UR4, UR4, 0x1, URZ ;  /* 0x0000000104047899 */ /* 0x000fe200080006ff */
[----:B------:R-:W1:Y:S03]  /*09c0*/  FENCE.VIEW.ASYNC.S ;  /* 0x00000000000073c6 */ /* 0x000e660000000000 */
[----:B-1----:R2:W1:Y:S08]  /*09d0*/  SYNCS.EXCH.64 URZ, [UR6+0x70], UR8 ;  /* 0x0000700806ff75b2 */ /* 0x0024700008000100 */
[----:B------:R2:W1:Y:S01]  /*09e0*/  SYNCS.EXCH.64 URZ, [UR6+0x80], UR4 ;  /* 0x0000800406ff75b2 */ /* 0x0004620008000100 */
[----:B------:R2:W1:Y:S01]  /*09f0*/  SYNCS.EXCH.64 URZ, [UR6+0x78], UR8 ;  /* 0x0000780806ff75b2 */ /* 0x0004620008000100 */
[----:B------:R2:W1:Y:S02]  /*0a00*/  SYNCS.EXCH.64 URZ, [UR6+0x88], UR4 ;  /* 0x0000880406ff75b2 */ /* 0x0004640008000100 */
[----:B--2---:R-:W-:Y:S01]  /*0a10*/  NOP ;  /* 0x0000000000007918 */ /* 0x004fe20000000000 */
.L_x_12:
        /* <DEDUP_REMOVED lines=18> */
[----:B------:R2:W1:Y:S01]  /*0b40*/  SYNCS.EXCH.64 URZ, [UR4+0xb0], UR6 ;  /* 0x0000b00604ff75b2 */ /* 0x0004620008000100 */
[----:B------:R2:W1:Y:S01]  /*0b50*/  SYNCS.EXCH.64 URZ, [UR4+0x98], UR8 ;  /* 0x0000980804ff75b2 */ /* 0x0004620008000100 */
[----:B------:R2:W1:Y:S01]  /*0b60*/  SYNCS.EXCH.64 URZ, [UR4+0xb8], UR6 ;  /* 0x0000b80604ff75b2 */ /* 0x0004620008000100 */
[----:B------:R2:W1:Y:S01]  /*0b70*/  SYNCS.EXCH.64 URZ, [UR4+0xa0], UR8 ;  /* 0x0000a00804ff75b2 */ /* 0x0004620008000100 */
[----:B------:R2:W1:Y:S01]  /*0b80*/  SYNCS.EXCH.64 URZ, [UR4+0xc0], UR6 ;  /* 0x0000c00604ff75b2 */ /* 0x0004620008000100 */
[----:B------:R2:W1:Y:S01]  /*0b90*/  SYNCS.EXCH.64 URZ, [UR4+0xa8], UR8 ;  /* 0x0000a80804ff75b2 */ /* 0x0004620008000100 */
[----:B------:R2:W1:Y:S02]  /*0ba0*/  SYNCS.EXCH.64 URZ, [UR4+0xc8], UR6 ;  /* 0x0000c80604ff75b2 */ /* 0x0004640008000100 */
[----:B--2---:R-:W-:Y:S01]  /*0bb0*/  NOP ;  /* 0x0000000000007918 */ /* 0x004fe20000000000 */
.L_x_13:
[----:B------:R-:W2:Y:S01]  /*0bc0*/  SHFL.IDX PT, R0, R237, RZ, 0x1f ;  /* 0x00001fffed007589 */ /* 0x000ea200000e0000 */
[----:B------:R-:W1:Y:S01]  /*0bd0*/  S2UR UR46, SR_CTAID.X ;  /* 0x00000000002e79c3 */ /* 0x000e620000002500 */
[----:B------:R-:W-:-:S07]  /*0be0*/  NOP ;  /* 0x0000000000007918 */ /* 0x000fce0000000000 */
[----:B------:R-:W1:Y:S01]  /*0bf0*/  S2UR UR47, SR_CTAID.Y ;  /* 0x00000000002f79c3 */ /* 0x000e620000002600 */
[----:B--2---:R-:W-:-:S13]  /*0c00*/  ISETP.NE.AND P0, PT, R0, 0x3, PT ;  /* 0x000000030000780c */ /* 0x004fda0003f05270 */
[----:B-1----:R-:W-:Y:S05]  /*0c10*/  @P0 BRA `(.L_x_14) ;  /* 0x0000000000380947 */ /* 0x002fea0003800000 */
        /* <DEDUP_REMOVED lines=9> */
[----:B-1----:R1:W2:Y:S01]  /*0cb0*/  SYNCS.EXCH.64 URZ, [UR4+0xd0], UR6 ;  /* 0x0000d00604ff75b2 */ /* 0x0022a20008000100 */
[----:B------:R1:W1:Y:S01]  /*0cc0*/  SYNCS.EXCH.64 URZ, [UR4+0xe0], UR6 ;  /* 0x0000e00604ff75b2 */ /* 0x0002620008000100 */
[----:B------:R1:W1:Y:S01]  /*0cd0*/  SYNCS.EXCH.64 URZ, [UR4+0xd8], UR6 ;  /* 0x0000d80604ff75b2 */ /* 0x0002620008000100 */
[----:B------:R1:W1:Y:S01]  /*0ce0*/  SYNCS.EXCH.64 URZ, [UR4+0xe8], UR6 ;  /* 0x0000e80604ff75b2 */ /* 0x0002620008000100 */
[----:B------:R-:W-:Y:S01]  /*0cf0*/  NOP ;  /* 0x0000000000007918 */ /* 0x000fe20000000000 */
.L_x_14:
[----:B------:R-:W-:-:S05]  /*0d00*/  CS2R.32 R2, SR_CgaSize ;  /* 0x0000000000027805 */ /* 0x000fca0000008a00 */
[----:B------:R-:W-:-:S05]  /*0d10*/  IMAD R2, R2, -0xa0, RZ ;  /* 0xffffff6002027824 */ /* 0x000fca00078e02ff */
[----:B------:R-:W-:-:S14]  /*0d20*/  R2UR UR5, R2 ;  /* 0x00000000020572ca */ /* 0x000fdc00000e0000 */
[----:B------:R-:W3:Y:S01]  /*0d30*/  LDCU UR5, c[0x0][UR5+0x2b0] ;  /* 0x00005600050577ac */ /* 0x000ee20008000800 */
[----:B------:R-:W-:Y:S01]  /*0d40*/  I2FP.F32.U32 R2, UR46 ;  /* 0x0000002e00027c45 */ /* 0x000fe20008201000 */
[----:B------:R-:W-:Y:S01]  /*0d50*/  NOP ;  /* 0x0000000000007918 */ /* 0x000fe20000000000 */
[----:B------:R-:W-:Y:S02]  /*0d60*/  I2FP.F32.U32 R0, UR47 ;  /* 0x0000002f00007c45 */ /* 0x000fe40008201000 */
[----:B------:R-:W-:-:S06]  /*0d70*/  RPCMOV.32 Rpc.LO, R2 ;  /* 0x0000000200007352 */ /* 0x000fcc0000000000 */
[----:B------:R-:W-:-:S05]  /*0d80*/  CS2R.32 R2, SR_CgaSize ;  /* 0x0000000000027805 */ /* 0x000fca0000008a00 */
[----:B------:R-:W-:-:S05]  /*0d90*/  IMAD R2, R2, -0xa0, RZ ;  /* 0xffffff6002027824 */ /* 0x000fca00078e02ff */
[----:B-1----:R-:W-:Y:S02]  /*0da0*/  R2UR UR4, R2 ;  /* 0x00000000020472ca */ /* 0x002fe400000e0000 */
[----:B------:R-:W-:-:S12]  /*0db0*/  RPCMOV.32 R2, Rpc.LO ;  /* 0x0000000000027353 */ /* 0x000fd80000000000 */
[----:B------:R-:W1:Y:S01]  /*0dc0*/  LDCU UR4, c[0x0][UR4+0x2b4] ;  /* 0x00005680040477ac */ /* 0x000e620008000800 */
[----:B------:R-:W1:Y:S01]  /*0dd0*/  S2UR UR36, SR_CTAID.Z ;  /* 0x00000000002479c3 */ /* 0x000e620000002700 */
[----:B------:R-:W4:Y:S01]  /*0de0*/  LDCU UR19, c[0x0][0xb24] ;  /* 0x00016480ff1377ac */ /* 0x000f220008000800 */
[----:B------:R-:W-:-:S06]  /*0df0*/  RPCMOV.32 Rpc.LO, R2 ;  /* 0x0000000200007352 */ /* 0x000fcc0000000000 */
[----:B------:R-:W-:-:S05]  /*0e00*/  CS2R.32 R2, SR_CgaSize ;  /* 0x0000000000027805 */ /* 0x000fca0000008a00 */
[----:B------:R-:W-:-:S05]  /*0e10*/  IMAD R2, R2, -0xa0, RZ ;  /* 0xffffff6002027824 */ /* 0x000fca00078e02ff */
[----:B------:R-:W-:Y:S02]  /*0e20*/  R2UR UR58, R2 ;  /* 0x00000000023a72ca */ /* 0x000fe400000e0000 */
[----:B------:R-:W-:-:S12]  /*0e30*/  RPCMOV.32 R2, Rpc.LO ;  /* 0x0000000000027353 */ /* 0x000fd80000000000 */
[----:B------:R-:W2:Y:S01]  /*0e40*/  LDCU UR58, c[0x0][UR58+0x2a0] ;  /* 0x000054003a3a77ac */ /* 0x000ea20008000800 */
[----:B------:R-:W-:-:S06]  /*0e50*/  RPCMOV.32 Rpc.LO, R2 ;  /* 0x0000000200007352 */ /* 0x000fcc0000000000 */
[----:B------:R-:W-:-:S05]  /*0e60*/  CS2R.32 R2, SR_CgaSize ;  /* 0x0000000000027805 */ /* 0x000fca0000008a00 */
[----:B------:R-:W-:-:S05]  /*0e70*/  IMAD R2, R2, -0xa0, RZ ;  /* 0xffffff6002027824 */ /* 0x000fca00078e02ff */
[----:B------:R-:W-:Y:S02]  /*0e80*/  R2UR UR57, R2 ;  /* 0x00000000023972ca */ /* 0x000fe400000e0000 */
[----:B------:R-:W-:-:S12]  /*0e90*/  RPCMOV.32 R2, Rpc.LO ;  /* 0x0000000000027353 */ /* 0x000fd80000000000 */
[----:B------:R-:W2:Y:S01]  /*0ea0*/  LDCU UR57, c[0x0][UR57+0x2a4] ;  /* 0x00005480393977ac */ /* 0x000ea20008000800 */
[----:B---3--:R-:W-:Y:S01]  /*0eb0*/  FMUL R2, R2, UR5 ;  /* 0x0000000502027c20 */ /* 0x008fe20008400000 */
[----:B-1----:R-:W-:-:S05]  /*0ec0*/  FMUL R0, R0, UR4 ;  /* 0x0000000400007c20 */ /* 0x002fca0008400000 */
[----:B------:R-:W1:Y:S01]  /*0ed0*/  F2I.U32.TRUNC.NTZ R2, R2 ;  /* 0x0000000200027305 */ /* 0x000e62000020f000 */
[----:B----4-:R-:W-:-:S07]  /*0ee0*/  UISETP.GE.AND UP0, UPT, UR19, 0x1, UPT ;  /* 0x000000011300788c */ /* 0x010fce000bf06270 */
[----:B------:R-:W3:Y:S01]  /*0ef0*/  F2I.U32.TRUNC.NTZ R0, R0 ;  /* 0x0000000000007305 */ /* 0x000ee2000020f000 */
[----:B-1----:R-:W-:Y:S02]  /*0f00*/  R2UR UR4, R2 ;  /* 0x00000000020472ca */ /* 0x002fe400000e0000 */
[----:B---3--:R-:W-:-:S11]  /*0f10*/  R2UR UR6, R0 ;  /* 0x00000000000672ca */ /* 0x008fd600000e0000 */
[----:B------:R-:W-:-:S04]  /*0f20*/  UIADD3 UR5, UPT, UPT, -UR4, URZ, URZ ;  /* 0x000000ff04057290 */ /* 0x000fc8000fffe1ff */
[----:B--2---:R-:W-:Y:S02]  /*0f30*/  UIMAD UR58, UR58, UR5, UR46 ;  /* 0x000000053a3a72a4 */ /* 0x004fe4000f8e022e */
[----:B------:R-:W-:-:S04]  /*0f40*/  UIADD3 UR4, UPT, UPT, -UR6, URZ, URZ ;  /* 0x000000ff06047290 */ /* 0x000fc8000fffe1ff */
[----:B------:R-:W-:Y:S01]  /*0f50*/  UIMAD UR57, UR57, UR4, UR47 ;  /* 0x00000004393972a4 */ /* 0x000fe2000f8e022f */
[----:B------:R-:W-:Y:S06]  /*0f60*/  BAR.SYNC.DEFER_BLOCKING 0x0 ;  /* 0x0000000000007b1d */ /* 0x000fec0000010000 */
[----:B------:R-:W-:Y:S05]  /*0f70*/  BRA.U !UP0, `(.L_x_15) ;  /* 0x0000000108d47547 */ /* 0x000fea000b800000 */
[----:B------:R-:W1:Y:S01]  /*0f80*/  LDCU.128 UR20, c[0x0][0xb10] ;  /* 0x00016200ff1477ac */ /* 0x000e620008000c00 */
[----:B------:R-:W2:Y:S01]  /*0f90*/  LDCU UR6, c[0x0][0x370] ;  /* 0x00006e00ff0677ac */ /* 0x000ea20008000800 */
[----:B------:R-:W3:Y:S01]  /*0fa0*/  LDCU UR4, c[0x0][0x374] ;  /* 0x00006e80ff0477ac */ /* 0x000ee20008000800 */
[----:B------:R-:W4:Y:S01]  /*0fb0*/  LDCU UR24, c[0x0][0xb0c] ;  /* 0x00016180ff1877ac */ /* 0x000f220008000800 */
[----:B------:R-:W4:Y:S01]  /*0fc0*/  LDCU UR5, c[0x0][0xb20] ;  /* 0x00016400ff0577ac */ /* 0x000f220008000800 */
[----:B------:R-:W4:Y:S01]  /*0fd0*/  LDCU.64 UR16, c[0x0][0xb28] ;  /* 0x00016500ff1077ac */ /* 0x000f220008000a00 */
[----:B-1----:R-:W-:Y:S02]  /*0fe0*/  UISETP.NE.AND UP0, UPT, UR22, 0x1, UPT ;  /* 0x000000011600788c */ /* 0x002fe4000bf05270 */
[----:B---3--:R-:W-:Y:S02]  /*0ff0*/  UIMAD.WIDE.U32 UR8, UR4, UR23, URZ ;  /* 0x00000017040872a5 */ /* 0x008fe4000f8e00ff */
[----:B--2---:R-:W-:-:S02]  /*1000*/  UIMAD.WIDE.U32 UR10, UR6, UR20, URZ ;  /* 0x00000014060a72a5 */ /* 0x004fc4000f8e00ff */
[----:B----4-:R-:W-:Y:S02]  /*1010*/  UISETP.NE.AND UP1, UPT, UR24, 0x1, UPT ;  /* 0x000000011800788c */ /* 0x010fe4000bf25270 */
[----:B------:R-:W-:Y:S01]  /*1020*/  UISETP.NE.AND UP4, UPT, UR19, 0x1, UPT ;  /* 0x000000011300788c */ /* 0x000fe2000bf85270 */
[----:B------:R-:W-:Y:S02]  /*1030*/  UMOV UR8, UR9 ;  /* 0x0000000900087c82 */ /* 0x000fe40008000000 */
[----:B------:R-:W-:Y:S01]  /*1040*/  UMOV UR10, UR11 ;  /* 0x0000000b000a7c82 */ /* 0x000fe20008000000 */
[----:B------:R-:W-:Y:S02]  /*1050*/  @UP0 USHF.R.U32.HI UR4, URZ, UR5, UR8 ;  /* 0x00000005ff040299 */ /* 0x000fe40008011608 */
[----:B------:R-:W-:Y:S02]  /*1060*/  UIMAD.WIDE.U32 UR12, UR47, UR23, URZ ;  /* 0x000000172f0c72a5 */ /* 0x000fe4000f8e00ff */
[----:B------:R-:W-:-:S02]  /*1070*/  UIMAD.WIDE.U32 UR8, UR4, UR16, URZ ;  /* 0x00000010040872a5 */ /* 0x000fc4000f8e00ff */
[----:B------:R-:W-:Y:S02]  /*1080*/  @UP1 USHF.R.U32.HI UR6, URZ, UR21, UR10 ;  /* 0x00000015ff061299 */ /* 0x000fe4000801160a */
[----:B------:R-:W-:Y:S02]  /*1090*/  UIMAD.WIDE.U32 UR14, UR46, UR20, URZ ;  /* 0x000000142e0e72a5 */ /* 0x000fe4000f8e00ff */
[----:B------:R-:W-:Y:S01]  /*10a0*/  UIMAD.WIDE.U32 UR10, UR6, UR16, URZ ;  /* 0x00000010060a72a5 */ /* 0x000fe2000f8e00ff */
[----:B------:R-:W-:Y:S01]  /*10b0*/  UMOV UR12, UR13 ;  /* 0x0000000d000c7c82 */ /* 0x000fe20008000000 */
[----:B------:R-:W-:Y:S01]  /*10c0*/  UMOV UR8, UR9 ;  /* 0x0000000900087c82 */ /* 0x000fe20008000000 */
[----:B------:R-:W-:Y:S02]  /*10d0*/  USHF.R.U32.HI UR12, URZ, UR5, UR12 ;  /* 0x00000005ff0c7299 */ /* 0x000fe4000801160c */
[----:B------:R-:W-:Y:S01]  /*10e0*/  @UP4 USHF.R.U32.HI UR4, URZ, UR17, UR8 ;  /* 0x00000011ff044299 */ /* 0x000fe20008011608 */
[----:B------:R-:W-:Y:S01]  /*10f0*/  UMOV UR14, UR15 ;  /* 0x0000000f000e7c82 */ /* 0x000fe20008000000 */
[----:B------:R-:W-:Y:S01]  /*1100*/  UMOV UR10, UR11 ;  /* 0x0000000b000a7c82 */ /* 0x000fe20008000000 */
[----:B------:R-:W-:-:S02]  /*1110*/  USHF.R.U32.HI UR14, URZ, UR21, UR14 ;  /* 0x00000015ff0e7299 */ /* 0x000fc4000801160e */
[----:B------:R-:W-:Y:S02]  /*1120*/  USEL UR5, UR47, UR12, !UP0 ;  /* 0x0000000c2f057287 */ /* 0x000fe4000c000000 */
[----:B------:R-:W-:Y:S02]  /*1130*/  @UP4 USHF.R.U32.HI UR6, URZ, UR17, UR10 ;  /* 0x00000011ff064299 */ /* 0x000fe4000801160a */
[----:B------:R-:W-:Y:S02]  /*1140*/  UIMAD UR7, UR4, UR19, URZ ;  /* 0x00000013040772a4 */ /* 0x000fe4000f8e02ff */
[----:B------:R-:W-:Y:S02]  /*1150*/  USEL UR4, UR46, UR14, !UP1 ;  /* 0x0000000e2e047287 */ /* 0x000fe4000c800000 */
[----:B------:R-:W-:Y:S02]  /*1160*/  UIMAD UR10, UR6, UR19, URZ ;  /* 0x00000013060a72a4 */ /* 0x000fe4000f8e02ff */
[----:B------:R-:W-:-:S02]  /*1170*/  UISETP.GE.AND UP0, UPT, UR5, UR7, UPT ;  /* 0x000000070500728c */ /* 0x000fc4000bf06270 */
[----:B------:R-:W-:Y:S02]  /*1180*/  UIMAD.WIDE.U32 UR8, UR5, UR16, URZ ;  /* 0x00000010050872a5 */ /* 0x000fe4000f8e00ff */
[----:B------:R-:W-:Y:S02]  /*1190*/  UISETP.GE.OR UP0, UPT, UR4, UR10, UP0 ;  /* 0x0000000a0400728c */ /* 0x000fe40008706670 */
[----:B------:R-:W-:Y:S02]  /*11a0*/  UIMAD.WIDE.U32 UR10, UR4, UR16, URZ ;  /* 0x00000010040a72a5 */ /* 0x000fe4000f8e00ff */
[----:B------:R-:W-:Y:S01]  /*11b0*/  UIADD3 UR10, UPT, UPT, -UR4, URZ, URZ ;  /* 0x000000ff040a7290 */ /* 0x000fe2000fffe1ff */
[----:B------:R-:W-:Y:S01]  /*11c0*/  UMOV UR8, UR9 ;  /* 0x0000000900087c82 */ /* 0x000fe20008000000 */
[----:B------:R-:W-:Y:S02]  /*11d0*/  UIADD3 UR9, UPT, UPT, -UR5, URZ, URZ ;  /* 0x000000ff05097290 */ /* 0x000fe4000fffe1ff */
[----:B------:R-:W-:-:S03]  /*11e0*/  USHF.R.U32.HI UR8, URZ, UR17, UR8 ;  /* 0x00000011ff087299 */ /* 0x000fc60008011608 */
[----:B------:R-:W-:Y:S01]  /*11f0*/  @!UP0 UMOV UR7, UR11 ;  /* 0x0000000b00078c82 */ /* 0x000fe20008000000 */
[----:B------:R-:W-:Y:S02]  /*1200*/  UIMAD UR47, UR22, UR9, UR47 ;  /* 0x00000009162f72a4 */ /* 0x000fe4000f8e022f */
[----:B------:R-:W-:Y:S02]  /*1210*/  USEL UR8, UR5, UR8, !UP4 ;  /* 0x0000000805087287 */ /* 0x000fe4000e000000 */
[----:B------:R-:W-:Y:S02]  /*1220*/  @!UP0 USHF.R.U32.HI UR7, URZ, UR17, UR7 ;  /* 0x00000011ff078299 */ /* 0x000fe40008011607 */
[----:B------:R-:W-:Y:S02]  /*1230*/  UIADD3 UR9, UPT, UPT, -UR8, URZ, URZ ;  /* 0x000000ff08097290 */ /* 0x000fe4000fffe1ff */
[----:B------:R-:W-:Y:S02]  /*1240*/  @!UP0 USEL UR7, UR4, UR7, !UP4 ;  /* 0x0000000704078287 */ /* 0x000fe4000e000000 */
[----:B------:R-:W-:-:S02]  /*1250*/  UIMAD UR9, UR19, UR9, UR5 ;  /* 0x00000009130972a4 */ /* 0x000fc4000f8e0205 */
[----:B------:R-:W-:Y:S02]  /*1260*/  @!UP0 UIADD3 UR8, UPT, UPT, UR8, -UR7, URZ ;  /* 0x8000000708088290 */ /* 0x000fe4000fffe0ff */
[----:B------:R-:W-:Y:S02]  /*1270*/  @!UP0 UIMAD UR7, UR9, UR6, UR7 ;  /* 0x00000006090782a4 */ /* 0x000fe4000f8e0207 */
[----:B------:R-:W-:Y:S02]  /*1280*/  @!UP0 UIMAD UR5, UR8, UR19, UR4 ;  /* 0x00000013080582a4 */ /* 0x000fe4000f8e0204 */
[----:B------:R-:W-:Y:S02]  /*1290*/  UIMAD UR6, UR24, UR10, UR46 ;  /* 0x0000000a180672a4 */ /* 0x000fe4000f8e022e */
[----:B------:R-:W-:Y:S01]  /*12a0*/  UIMAD UR47, UR5, UR22, UR47 ;  /* 0x00000016052f72a4 */ /* 0x000fe2000f8e022f */
[----:B------:R-:W-:Y:S02]  /*12b0*/  @!UP0 UMOV UR4, UR7 ;  /* 0x0000000700048c82 */ /* 0x000fe40008000000 */
[----:B------:R-:W-:-:S12]  /*12c0*/  UIMAD UR46, UR4, UR24, UR6 ;  /* 0x00000018042e72a4 */ /* 0x000fd8000f8e0206 */
.L_x_15:
[----:B------:R-:W1:Y:S01]  /*12d0*/  LDCU UR4, c[0x0][0xb30] ;  /* 0x00016600ff0477ac */ /* 0x000e620008000800 */
[----:B------:R-:W2:Y:S01]  /*12e0*/  S2UR UR5, SR_CgaCtaId ;  /* 0x00000000000579c3 */ /* 0x000ea20000008800 */
[----:B-1----:R-:W-:-:S09]  /*12f0*/  UISETP.NE.AND UP0, UPT, UR4, 0x1, UPT ;  /* 0x000000010400788c */ /* 0x002fd2000bf05270 */
[----:B--2---:R-:W-:Y:S05]  /*1300*/  BRA.U UP0, `(.L_x_16) ;  /* 0x0000000100447547 */ /* 0x004fea000b800000 */
[----:B------:R-:W1:Y:S01]  /*1310*/  LDCU.128 UR12, c[0x0][0xb10] ;  /* 0x00016200ff0c77ac */ /* 0x000e620008000c00 */
[----:B------:R-:W2:Y:S01]  /*1320*/  LDCU UR10, c[0x0][0xb0c] ;  /* 0x00016180ff0a77ac */ /* 0x000ea20008000800 */
[----:B------:R-:W3:Y:S01]  /*1330*/  LDCU UR4, c[0x0][0xb20] ;  /* 0x00016400ff0477ac */ /* 0x000ee20008000800 */
[----:B-1----:R-:W-:Y:S02]  /*1340*/  UIMAD.WIDE.U32 UR8, UR46, UR12, URZ ;  /* 0x0000000c2e0872a5 */ /* 0x002fe4000f8e00ff */
[----:B------:R-:W-:Y:S02]  /*1350*/  UIMAD.WIDE.U32 UR6, UR47, UR15, URZ ;  /* 0x0000000f2f0672a5 */ /* 0x000fe4000f8e00ff */
[----:B--2---:R-:W-:Y:S02]  /*1360*/  UISETP.NE.AND UP1, UPT, UR10, 0x1, UPT ;  /* 0x000000010a00788c */ /* 0x004fe4000bf25270 */
[----:B------:R-:W-:Y:S01]  /*1370*/  UISETP.NE.AND UP0, UPT, UR14, 0x1, UPT ;  /* 0x000000010e00788c */ /* 0x000fe2000bf05270 */
[----:B------:R-:W-:-:S02]  /*1380*/  UMOV UR8, UR9 ;  /* 0x0000000900087c82 */ /* 0x000fc40008000000 */
[----:B------:R-:W-:Y:S01]  /*1390*/  UMOV UR6, UR7 ;  /* 0x0000000700067c82 */ /* 0x000fe20008000000 */
[----:B------:R-:W-:Y:S02]  /*13a0*/  USHF.R.U32.HI UR8, URZ, UR13, UR8 ;  /* 0x0000000dff087299 */ /* 0x000fe40008011608 */
[----:B---3--:R-:W-:Y:S02]  /*13b0*/  USHF.R.U32.HI UR4, URZ, UR4, UR6 ;  /* 0x00000004ff047299 */ /* 0x008fe40008011606 */
[----:B------:R-:W-:Y:S02]  /*13c0*/  USEL UR6, UR46, UR8, !UP1 ;  /* 0x000000082e067287 */ /* 0x000fe4000c800000 */
[----:B------:R-:W-:-:S04]  /*13d0*/  USEL UR4, UR47, UR4, !UP0 ;  /* 0x000000042f047287 */ /* 0x000fc8000c000000 */
[----:B------:R-:W-:Y:S02]  /*13e0*/  UIADD3 UR7, UPT, UPT, UR6, -UR4, URZ ;  /* 0x8000000406077290 */ /* 0x000fe4000fffe0ff */
[----:B------:R-:W-:Y:S02]  /*13f0*/  UIADD3 UR4, UPT, UPT, -UR6, UR4, URZ ;  /* 0x0000000406047290 */ /* 0x000fe4000fffe1ff */
[----:B------:R-:W-:Y:S02]  /*1400*/  UIMAD UR47, UR7, UR14, UR47 ;  /* 0x0000000e072f72a4 */ /* 0x000fe4000f8e022f */
[----:B------:R-:W-:-:S12]  /*1410*/  UIMAD UR46, UR4, UR10, UR46 ;  /* 0x0000000a042e72a4 */ /* 0x000fd8000f8e022e */
.L_x_16:
[----:B------:R-:W-:Y:S01]  /*1420*/  BAR.SYNC.DEFER_BLOCKING 0x0 ;  /* 0x0000000000007b1d */ /* 0x000fe20000010000 */
[----:B------:R-:W-:Y:S01]  /*1430*/  UISETP.NE.AND UP0, UPT, UR18, 0x2, UPT ;  /* 0x000000021200788c */ /* 0x000fe2000bf05270 */
[----:B------:R-:W-:Y:S02]  /*1440*/  ISETP.NE.OR P3, PT, R3, 0x2, !P3 ;  /* 0x000000020300780c */ /* 0x000fe40005f65670 */
[----:B------:R-:W-:Y:S02]  /*1450*/  LOP3.LUT R0, R229, 0x1f, RZ, 0xc0, !PT ;  /* 0x0000001fe5007812 */ /* 0x000fe400078ec0ff */
[----:B------:R-:W1:Y:S04]  /*1460*/  LDCU UR41, c[0x0][0xb24] ;  /* 0x00016480ff2977ac */ /* 0x000e680008000800 */
[----:B------:R-:W-:Y:S05]  /*1470*/  BRA.U UP0, `(.L_x_17) ;  /* 0x0000001100ac7547 */ /* 0x000fea000b800000 */
[----:B------:R-:W2:Y:S01]  /*1480*/  LDCU UR7, c[0x0][0x38c] ;  /* 0x00007180ff0777ac */ /* 0x000ea20008000800 */
[----:B------:R-:W-:Y:S01]  /*1490*/  PLOP3.LUT P1, PT, PT, PT, UP3, 0x80, 0x8 ;  /* 0x000000000008781c */ /* 0x000fe20003f2f038 */
[----:B------:R-:W-:Y:S01]  /*14a0*/  IMAD.MOV.U32 R12, RZ, RZ, 0x1 ;  /* 0x00000001ff0c7424 */ /* 0x000fe200078e00ff */
[----:B------:R-:W-:Y:S02]  /*14b0*/  ISETP.EQ.OR P2, PT, R0, RZ, P3 ;  /* 0x000000ff0000720c */ /* 0x000fe40001f42670 */
[----:B------:R-:W-:Y:S02]  /*14c0*/  CS2R R10, SRZ ;  /* 0x00000000000a7805 */ /* 0x000fe4000001ff00 */
[----:B------:R-:W-:Y:S01]  /*14d0*/  PLOP3.LUT P1, PT, P1, PT, PT, 0x8, 0x80 ;  /* 0x000000000080781c */ /* 0x000fe20000f2e170 */
[----:B------:R-:W-:Y:S01]  /*14e0*/  IMAD.MOV.U32 R9, RZ, RZ, RZ ;  /* 0x000000ffff097224 */ /* 0x000fe200078e00ff */
[----:B------:R-:W3:Y:S01]  /*14f0*/  LDCU UR38, c[0x0][0x370] ;  /* 0x00006e00ff2677ac */ /* 0x000ee20008000800 */
[----:B------:R-:W-:Y:S01]  /*1500*/  IMAD.MOV.U32 R8, RZ, RZ, 0x1 ;  /* 0x00000001ff087424 */ /* 0x000fe200078e00ff */
[----:B------:R-:W4:Y:S01]  /*1510*/  LDCU.64 UR26, c[0x0][0x348] ;  /* 0x00006900ff1a77ac */ /* 0x000f220008000a00 */
[----:B------:R-:W1:Y:S01]  /*1520*/  LDCU UR37, c[0x0][0x374] ;  /* 0x00006e80ff2577ac */ /* 0x000e620008000800 */
[----:B--2---:R-:W-:-:S02]  /*1530*/  UIADD3 UR6, UPT, UPT, UR7, 0x7f, URZ ;  /* 0x0000007f07067890 */ /* 0x004fc4000fffe0ff */
[----:B------:R-:W-:Y:S02]  /*1540*/  UIADD3 UR43, UPT, UPT, UR7, 0xfe, URZ ;  /* 0x000000fe072b7890 */ /* 0x000fe4000fffe0ff */
[----:B------:R-:W-:-:S04]  /*1550*/  USHF.R.S32.HI UR4, URZ, 0x1f, UR6 ;  /* 0x0000001fff047899 */ /* 0x000fc80008011406 */
[----:B------:R-:W-:Y:S02]  /*1560*/  ULEA.HI UR4, UR4, UR6, URZ, 0x7 ;  /* 0x0000000604047291 */ /* 0x000fe4000f8f38ff */
[----:B------:R-:W-:Y:S02]  /*1570*/  UIADD3 UR6, UPT, UPT, UR7, -0x1, URZ ;  /* 0xffffffff07067890 */ /* 0x000fe4000fffe0ff */
[----:B------:R-:W-:Y:S02]  /*1580*/  USHF.R.S32.HI UR40, URZ, 0x7, UR4 ;  /* 0x00000007ff287899 */ /* 0x000fe40008011404 */
[----:B------:R-:W-:Y:S02]  /*1590*/  UISETP.GE.U32.AND UP1, UPT, UR6, -0xff, UPT ;  /* 0xffffff010600788c */ /* 0x000fe4000bf26070 */
[----:B------:R-:W-:Y:S01]  /*15a0*/  UISETP.LT.U32.AND UP0, UPT, UR40, 0x5, UPT ;  /* 0x000000052800788c */ /* 0x000fe2000bf01070 */
[----:B------:R-:W-:-:S03]  /*15b0*/  UMOV UR7, URZ ;  /* 0x000000ff00077c82 */ /* 0x000fc60008000000 */
[----:B------:R-:W-:-:S04]  /*15c0*/  USEL UR39, UR40, 0x5, UP0 ;  /* 0x0000000528277887 */ /* 0x000fc80008000000 */
[----:B------:R-:W-:Y:S02]  /*15d0*/  UIADD3 UR21, UPT, UPT, UR39, -0x1, URZ ;  /* 0xffffffff27157890 */ /* 0x000fe4000fffe0ff */
[----:B------:R-:W-:Y:S02]  /*15e0*/  @UP1 UIADD3 UR21, UPT, UPT, UR39, URZ, URZ ;  /* 0x000000ff27151290 */ /* 0x000fe4000fffe0ff */
[----:B------:R-:W-:Y:S02]  /*15f0*/  UIADD3 UR42, UPT, UPT, UR40, -UR39, URZ ;  /* 0x80000027282a7290 */ /* 0x000fe4000fffe0ff */
[----:B-1-34-:R-:W-:-:S12]  /*1600*/  UIADD3 UR21, UPT, UPT, UR21, 0x1, URZ ;  /* 0x0000000115157890 */ /* 0x01afd8000fffe0ff */
.L_x_35:
[----:B------:R-:W-:Y:S01]  /*1610*/  UISETP.NE.AND UP0, UPT, UR5, URZ, UPT ;  /* 0x000000ff0500728c */ /* 0x000fe2000bf05270 */
[----:B------:R-:W1:Y:S08]  /*1620*/  S2UR UR5, SR_CgaCtaId ;  /* 0x00000000000579c3 */ /* 0x000e700000008800 */
[----:B------:R-:W-:Y:S05]  /*1630*/  BRA.U UP0, `(.L_x_18) ;  /* 0x0000000100347547 */ /* 0x000fea000b800000 */
[----:B------:R-:W2:Y:S01]  /*1640*/  S2R R0, SR_CgaCtaId ;  /* 0x0000000000007919 */ /* 0x000ea20000008800 */
[----:B------:R-:W-:-:S04]  /*1650*/  MOV R2, 0x400 ;  /* 0x0000040000027802 */ /* 0x000fc80000000f00 */
[----:B--2---:R-:W-:Y:S02]  /*1660*/  LEA R0, R0, R2, 0x18 ;  /* 0x0000000200007211 */ /* 0x004fe400078ec0ff */
[----:B------:R-:W-:-:S03]  /*1670*/  SHF.L.U32 R2, R8, 0x1f, RZ ;  /* 0x0000001f08027819 */ /* 0x000fc600000006ff */
[----:B------:R-:W-:-:S04]  /*1680*/  IMAD R0, R9, 0x8, R0 ;  /* 0x0000000809007824 */ /* 0x000fc800078e0200 */
[----:B------:R-:W2:Y:S02]  /*1690*/  SYNCS.PHASECHK.TRANS64.TRYWAIT P0, [R0+URZ+0xe0], R2 ;  /* 0x0000e002000075a7 */ /* 0x000ea400080011ff */
[----:B--2---:R-:W-:Y:S05]  /*16a0*/  @!P0 BRA `(.L_x_19) ;  /* 0x00000074001c8947 */ /* 0x004fea0003800000 */
.L_x_101:
[----:B------:R-:W-:Y:S01]  /*16b0*/  VIADD R9, R9, 0x1 ;  /* 0x0000000109097836 */ /* 0x000fe20000000000 */
[----:B------:R2:W-:Y:S04]  /*16c0*/  SYNCS.ARRIVE.TRANS64.A1T0 RZ, [R0+URZ+0xd0], RZ ;  /* 0x0000d0ff00ff79a7 */ /* 0x0005e800081000ff */
[----:B------:R-:W-:-:S04]  /*16d0*/  ISETP.NE.AND P0, PT, R9, 0x2, PT ;  /* 0x000000020900780c */ /* 0x000fc80003f05270 */
[----:B------:R-:W-:Y:S02]  /*16e0*/  SEL R9, R9, RZ, P0 ;  /* 0x000000ff09097207 */ /* 0x000fe40000000000 */
[----:B--2---:R-:W-:-:S04]  /*16f0*/  SEL R0, RZ, 0x1, P0 ;  /* 0x00000001ff007807 */ /* 0x004fc80000000000 */
[----:B------:R-:W-:-:S07]  /*1700*/  LOP3.LUT R8, R8, R0, RZ, 0x3c, !PT ;  /* 0x0000000008087212 */ /* 0x000fce00078e3cff */
.L_x_18:
[----:B------:R-:W-:Y:S01]  /*1710*/  UMOV UR4, 0x400 ;  /* 0x0000040000047882 */ /* 0x000fe20000000000 */
[----:B------:R-:W-:Y:S01]  /*1720*/  SHF.L.U32 R0, R12, 0x1f, RZ ;  /* 0x0000001f0c007819 */ /* 0x000fe200000006ff */
[----:B-1----:R-:W-:Y:S02]  /*1730*/  ULEA UR4, UR5, UR4, 0x18 ;  /* 0x0000000405047291 */ /* 0x002fe4000f8ec0ff */
[----:B------:R-:W-:Y:S02]  /*1740*/  UISETP.GE.U32.AND UP0, UPT, UR43, 0xff, UPT ;  /* 0x000000ff2b00788c */ /* 0x000fe4000bf06070 */
[----:B------:R-:W-:Y:S02]  /*1750*/  ULEA UR6, UR7, UR4, 0x3 ;  /* 0x0000000407067291 */ /* 0x000fe4000f8e18ff */
[----:B------:R-:W-:Y:S02]  /*1760*/  USHF.L.U32 UR35, UR46, 0x6, URZ ;  /* 0x000000062e237899 */ /* 0x000fe400080006ff */
[----:B------:R-:W-:Y:S01]  /*1770*/  UIMAD UR11, UR47, 0xe0, URZ ;  /* 0x000000e02f0b78a4 */ /* 0x000fe2000f8e02ff */
[----:B------:R-:W-:-:S04]  /*1780*/  UMOV UR14, URZ ;  /* 0x000000ff000e7c82 */ /* 0x000fc80008000000 */
[----:B------:R1:W2:Y:S01]  /*1790*/  SYNCS.PHASECHK.TRANS64.TRYWAIT P0, [UR6+0x28], R0 ;  /* 0x00002800ff0075a7 */ /* 0x0002a20008001106 */
[----:B------:R-:W-:Y:S06]  /*17a0*/  BRA.U !UP0, `(.L_x_20) ;  /* 0x0000000108a87547 */ /* 0x000fec000b800000 */
[----:B------:R-:W-:Y:S01]  /*17b0*/  UMOV UR13, URZ ;  /* 0x000000ff000d7c82 */ /* 0x000fe20008000000 */
[----:B------:R-:W-:-:S05]  /*17c0*/  UMOV UR6, UR7 ;  /* 0x0000000700067c82 */ /* 0x000fca0008000000 */
.L_x_25:
[----:B--2---:R-:W-:Y:S01]  /*17d0*/  @!P3 MOV R2, 0x9000 ;  /* 0x000090000002b802 */ /* 0x004fe20000000f00 */
[----:B------:R-:W-:Y:S01]  /*17e0*/  ULEA UR33, UR6, UR4, 0x3 ;  /* 0x0000000406217291 */ /* 0x000fe2000f8e18ff */
[----:B--234-:R-:W-:Y:S11]  /*17f0*/  @P0 BRA `(.L_x_21) ;  /* 0x00000000000c0947 */ /* 0x01cff60003800000 */
[----:B------:R-:W-:Y:S04]  /*1800*/  SHF.L.U32 R3, R12, 0x1f, RZ ;  /* 0x0000001f0c037819 */ /* 0x000fe800000006ff */
[----:B------:R-:W2:Y:S02]  /*1810*/  SYNCS.PHASECHK.TRANS64.TRYWAIT P0, [UR33+0x28], R3 ;  /* 0x00002803ff0075a7 */ /* 0x000ea40008001121 */
[----:B--2---:R-:W-:Y:S05]  /*1820*/  @!P0 BRA `(.L_x_22) ;  /* 0x0000007000d08947 */ /* 0x004fea0003800000 */
.L_x_21:
[----:B------:R2:W-:Y:S01]  /*1830*/  @!P3 SYNCS.ARRIVE.TRANS64 RZ, [UR33], R2 ;  /* 0x00000002ffffb9a7 */ /* 0x0005e20008000021 */
[----:B------:R-:W-:Y:S04]  /*1840*/  BSSY.RECONVERGENT B0, `(.L_x_23) ;  /* 0x0000003000007945 */ /* 0x000fe80003800200 */
[----:B------:R-:W-:Y:S05]  /*1850*/  @P2 BRA `(.L_x_24) ;  /* 0x0000000000042947 */ /* 0x000fea0003800000 */
[----:B------:R-:W-:Y:S05]  /*1860*/  BPT.TRAP 0x1 ;  /* 0x000000040000795c */ /* 0x000fea0000300000 */
.L_x_24:
[----:B------:R-:W-:Y:S05]  /*1870*/  BSYNC.RECONVERGENT B0 ;  /* 0x0000000000007941 */ /* 0x000fea0003800200 */
.L_x_23:
[----:B------:R-:W-:Y:S02]  /*1880*/  UIADD3 UR7, UPT, UPT, UR6, 0x1, URZ ;  /* 0x0000000106077890 */ /* 0x000fe4000fffe0ff */
[----:B------:R-:W-:Y:S02]  /*1890*/  UIADD3 UR16, UP1, UPT, UR26, 0x80, URZ ;  /* 0x000000801a107890 */ /* 0x000fe4000ff3e0ff */
[----:B------:R-:W-:Y:S02]  /*18a0*/  UISETP.NE.AND UP0, UPT, UR7, 0x5, UPT ;  /* 0x000000050700788c */ /* 0x000fe4000bf05270 */
[----:B------:R-:W-:Y:S02]  /*18b0*/  ULEA UR32, UR6, UR4, 0xd ;  /* 0x0000000406207291 */ /* 0x000fe4000f8e68ff */
[----:B------:R-:W-:Y:S02]  /*18c0*/  USEL UR9, URZ, 0x1, UP0 ;  /* 0x00000001ff097887 */ /* 0x000fe40008000000 */
[----:B------:R-:W-:Y:S02]  /*18d0*/  USEL UR7, UR7, URZ, UP0 ;  /* 0x000000ff07077287 */ /* 0x000fe40008000000 */
[----:B------:R-:W-:Y:S02]  /*18e0*/  USHF.L.U32 UR34, UR13, 0x7, URZ ;  /* 0x000000070d227899 */ /* 0x000fe400080006ff */
[----:B------:R-:W-:Y:S01]  /*18f0*/  ULEA UR8, UR7, UR4, 0x3 ;  /* 0x0000000407087291 */ /* 0x000fe2000f8e18ff */
[----:B------:R-:W-:Y:S01]  /*1900*/  LOP3.LUT R12, R12, UR9, RZ, 0x3c, !PT ;  /* 0x000000090c0c7c12 */ /* 0x000fe2000f8e3cff */
[----:B------:R-:W-:Y:S02]  /*1910*/  UIADD3.X UR17, UPT, UPT, URZ, UR27, URZ, UP1, !UPT ;  /* 0x0000001bff117290 */ /* 0x000fe40008ffe4ff */
[----:B------:R-:W-:Y:S01]  /*1920*/  UIADD3 UR32, UPT, UPT, UR32, 0x7300, URZ ;  /* 0x0000730020207890 */ /* 0x000fe2000fffe0ff */
[----:B-1----:R-:W-:Y:S01]  /*1930*/  SHF.L.U32 R0, R12, 0x1f, RZ ;  /* 0x0000001f0c007819 */ /* 0x002fe200000006ff */
[----:B------:R-:W-:Y:S02]  /*1940*/  UIADD3 UR14, UP0, UPT, UR26, 0x180, URZ ;  /* 0x000001801a0e7890 */ /* 0x000fe4000ff1e0ff */
[----:B------:R-:W-:Y:S01]  /*1950*/  UIADD3 UR13, UPT, UPT, UR13, 0x1, URZ ;  /* 0x000000010d0d7890 */ /* 0x000fe2000fffe0ff */
[----:B------:R3:W4:Y:S01]  /*1960*/  SYNCS.PHASECHK.TRANS64.TRYWAIT P0, [UR8+0x28], R0 ;  /* 0x00002800ff0075a7 */ /* 0x0007220008001108 */
[----:B------:R-:W-:Y:S01]  /*1970*/  UIMAD UR8, UR6, 0x7000, UR4 ;  /* 0x00007000060878a4 */ /* 0x000fe2000f8e0204 */
[----:B------:R-:W-:Y:S01]  /*1980*/  UMOV UR18, 0x0 ;  /* 0x0000000000127882 */ /* 0x000fe20000000000 */
[----:B------:R-:W-:Y:S02]  /*1990*/  UMOV UR19, 0x10000000 ;  /* 0x1000000000137882 */ /* 0x000fe40000000000 */
[----:B------:R-:W-:Y:S01]  /*19a0*/  UIADD3 UR8, UPT, UPT, UR8, 0x11300, URZ ;  /* 0x0001130008087890 */ /* 0x000fe2000fffe0ff */
[----:B------:R-:W-:Y:S01]  /*19b0*/  UTMALDG.3D [UR32], [UR16], desc[UR18] ;  /* 0x00001220100075b4 */ /* 0x000fe20008011000 */
[----:B------:R-:W-:Y:S01]  /*19c0*/  UIADD3.X UR15, UPT, UPT, URZ, UR27, URZ, UP0, !UPT ;  /* 0x0000001bff0f7290 */ /* 0x000fe200087fe4ff */
[----:B------:R-:W-:Y:S01]  /*19d0*/  UMOV UR12, UR36 ;  /* 0x00000024000c7c82 */ /* 0x000fe20008000000 */
[----:B------:R-:W-:Y:S01]  /*19e0*/  UMOV UR9, UR33 ;  /* 0x0000002100097c82 */ /* 0x000fe20008000000 */
[----:B------:R-:W-:Y:S01]  /*19f0*/  UMOV UR10, UR34 ;  /* 0x00000022000a7c82 */ /* 0x000fe20008000000 */
[----:B------:R-:W-:Y:S01]  /*1a00*/  UISETP.NE.AND UP0, UPT, UR13, UR21, UPT ;  /* 0x000000150d00728c */ /* 0x000fe2000bf05270 */
[----:B------:R-:W-:Y:S04]  /*1a10*/  UMOV UR6, UR7 ;  /* 0x0000000700067c82 */ /* 0x000fe80008000000 */
[----:B------:R1:W-:Y:S02]  /*1a20*/  UTMALDG.3D [UR8], [UR14], desc[UR18] ;  /* 0x000012080e0075b4 */ /* 0x0003e40008011000 */
[----:B-1----:R-:W-:Y:S02]  /*1a30*/  UMOV UR14, UR21 ;  /* 0x00000015000e7c82 */ /* 0x002fe40008000000 */
[----:B------:R-:W-:Y:S05]  /*1a40*/  BRA.U UP0, `(.L_x_25) ;  /* 0xfffffffd00607547 */ /* 0x000fea000b83ffff */
.L_x_20:
[----:B------:R-:W-:Y:S01]  /*1a50*/  ULEA UR6, UR7, UR4, 0x3 ;  /* 0x0000000407067291 */ /* 0x000fe2000f8e18ff */
[----:B-1-3--:R-:W-:Y:S01]  /*1a60*/  SHF.L.U32 R0, R12, 0x1f, RZ ;  /* 0x0000001f0c007819 */ /* 0x00afe200000006ff */
[----:B------:R-:W-:Y:S01]  /*1a70*/  @!P1 SYNCS.ARRIVE.TRANS64.A1T0 RZ, [UR4+0x68], RZ ;  /* 0x000068ffffff99a7 */ /* 0x000fe20008100004 */
[----:B------:R-:W-:-:S06]  /*1a80*/  UISETP.GT.AND UP0, UPT, UR40, UR39, UPT ;  /* 0x000000272800728c */ /* 0x000fcc000bf04270 */
[----:B--2-4-:R1:W2:Y:S03]  /*1a90*/  SYNCS.PHASECHK.TRANS64.TRYWAIT P0, [UR6+0x28], R0 ;  /* 0x00002800ff0075a7 */ /* 0x0142a60008001106 */
[----:B------:R-:W-:Y:S05]  /*1aa0*/  BRA.U !UP0, `(.L_x_26) ;  /* 0x0000000108ac7547 */ /* 0x000fea000b800000 */
[----:B------:R-:W-:Y:S01]  /*1ab0*/  UIADD3 UR13, UPT, UPT, UR42, UR14, URZ ;  /* 0x0000000e2a0d7290 */ /* 0x000fe2000fffe0ff */
[----:B------:R-:W-:-:S11]  /*1ac0*/  UMOV UR6, UR7 ;  /* 0x0000000700067c82 */ /* 0x000fd60008000000 */
.L_x_31:
[----:B--2---:R-:W-:Y:S01]  /*1ad0*/  @!P3 MOV R2, 0x9000 ;  /* 0x000090000002b802 */ /* 0x004fe20000000f00 */
[----:B---3--:R-:W-:Y:S01]  /*1ae0*/  ULEA UR17, UR6, UR4, 0x3 ;  /* 0x0000000406117291 */ /* 0x008fe2000f8e18ff */
[----:B--2-4-:R-:W-:Y:S11]  /*1af0*/  @P0 BRA `(.L_x_27) ;  /* 0x00000000000c0947 */ /* 0x014ff60003800000 */
[----:B------:R-:W-:Y:S04]  /*1b00*/  SHF.L.U32 R3, R12, 0x1f, RZ ;  /* 0x0000001f0c037819 */ /* 0x000fe800000006ff */
[----:B------:R-:W2:Y:S02]  /*1b10*/  SYNCS.PHASECHK.TRANS64.TRYWAIT P0, [UR17+0x28], R3 ;  /* 0x00002803ff0075a7 */ /* 0x000ea40008001111 */
[----:B--2---:R-:W-:Y:S05]  /*1b20*/  @!P0 BRA `(.L_x_28) ;  /* 0x0000007000288947 */ /* 0x004fea0003800000 */
.L_x_27:
[----:B------:R2:W-:Y:S01]  /*1b30*/  @!P3 SYNCS.ARRIVE.TRANS64 RZ, [UR17], R2 ;  /* 0x00000002ffffb9a7 */ /* 0x0005e20008000011 */
[----:B------:R-:W-:Y:S04]  /*1b40*/  BSSY.RECONVERGENT B0, `(.L_x_29) ;  /* 0x0000003000007945 */ /* 0x000fe80003800200 */
[----:B------:R-:W-:Y:S05]  /*1b50*/  @P2 BRA `(.L_x_30) ;  /* 0x0000000000042947 */ /* 0x000fea0003800000 */
[----:B------:R-:W-:Y:S05]  /*1b60*/  BPT.TRAP 0x1 ;  /* 0x000000040000795c */ /* 0x000fea0000300000 */
.L_x_30:
[----:B------:R-:W-:Y:S05]  /*1b70*/  BSYNC.RECONVERGENT B0 ;  /* 0x0000000000007941 */ /* 0x000fea0003800200 */
.L_x_29:
[----:B------:R-:W-:Y:S02]  /*1b80*/  UIADD3 UR7, UPT, UPT, UR6, 0x1, URZ ;  /* 0x0000000106077890 */ /* 0x000fe4000fffe0ff */
[----:B------:R-:W-:Y:S02]  /*1b90*/  ULEA UR16, UR6, UR4, 0xd ;  /* 0x0000000406107291 */ /* 0x000fe4000f8e68ff */
[----:B------:R-:W-:Y:S02]  /*1ba0*/  UISETP.NE.AND UP0, UPT, UR7, 0x5, UPT ;  /* 0x000000050700788c */ /* 0x000fe4000bf05270 */
[----:B------:R-:W-:Y:S02]  /*1bb0*/  UIADD3 UR24, UP1, UPT, UR26, 0x80, URZ ;  /* 0x000000801a187890 */ /* 0x000fe4000ff3e0ff */
[----:B------:R-:W-:Y:S02]  /*1bc0*/  USEL UR9, URZ, 0x1, UP0 ;  /* 0x00000001ff097887 */ /* 0x000fe40008000000 */
[----:B------:R-:W-:Y:S02]  /*1bd0*/  USEL UR7, UR7, URZ, UP0 ;  /* 0x000000ff07077287 */ /* 0x000fe40008000000 */
[----:B------:R-:W-:Y:S02]  /*1be0*/  USHF.L.U32 UR18, UR14, 0x7, URZ ;  /* 0x000000070e127899 */ /* 0x000fe400080006ff */
[----:B------:R-:W-:Y:S01]  /*1bf0*/  ULEA UR8, UR7, UR4, 0x3 ;  /* 0x0000000407087291 */ /* 0x000fe2000f8e18ff */
[----:B------:R-:W-:Y:S01]  /*1c00*/  LOP3.LUT R12, R12, UR9, RZ, 0x3c, !PT ;  /* 0x000000090c0c7c12 */ /* 0x000fe2000f8e3cff */
[----:B------:R-:W-:Y:S02]  /*1c10*/  UIADD3 UR16, UPT, UPT, UR16, 0x7300, URZ ;  /* 0x0000730010107890 */ /* 0x000fe4000fffe0ff */
[----:B------:R-:W-:Y:S01]  /*1c20*/  UIADD3.X UR25, UPT, UPT, URZ, UR27, URZ, UP1, !UPT ;  /* 0x0000001bff197290 */ /* 0x000fe20008ffe4ff */
[----:B-1----:R-:W-:Y:S01]  /*1c30*/  SHF.L.U32 R0, R12, 0x1f, RZ ;  /* 0x0000001f0c007819 */ /* 0x002fe200000006ff */
[----:B------:R-:W-:Y:S02]  /*1c40*/  UIADD3 UR22, UP0, UPT, UR26, 0x180, URZ ;  /* 0x000001801a167890 */ /* 0x000fe4000ff1e0ff */
[----:B------:R-:W-:Y:S01]  /*1c50*/  UIADD3 UR14, UPT, UPT, UR14, 0x1, URZ ;  /* 0x000000010e0e7890 */ /* 0x000fe2000fffe0ff */
[----:B------:R3:W4:Y:S01]  /*1c60*/  SYNCS.PHASECHK.TRANS64.TRYWAIT P0, [UR8+0x28], R0 ;  /* 0x00002800ff0075a7 */ /* 0x0007220008001108 */
[----:B------:R-:W-:Y:S01]  /*1c70*/  UIMAD UR8, UR6, 0x7000, UR4 ;  /* 0x00007000060878a4 */ /* 0x000fe2000f8e0204 */
[----:B------:R-:W-:Y:S01]  /*1c80*/  UMOV UR28, 0x0 ;  /* 0x00000000001c7882 */ /* 0x000fe20000000000 */
[----:B------:R-:W-:Y:S01]  /*1c90*/  UMOV UR29, 0x10000000 ;  /* 0x10000000001d7882 */ /* 0x000fe20000000000 */
[----:B------:R-:W-:Y:S01]  /*1ca0*/  UMOV UR19, UR35 ;  /* 0x0000002300137c82 */ /* 0x000fe20008000000 */
[----:B------:R-:W-:Y:S01]  /*1cb0*/  UMOV UR20, UR36 ;  /* 0x0000002400147c82 */ /* 0x000fe20008000000 */
[----:B------:R-:W-:Y:S01]  /*1cc0*/  UIADD3 UR8, UPT, UPT, UR8, 0x11300, URZ ;  /* 0x0001130008087890 */ /* 0x000fe2000fffe0ff */
[----:B------:R3:W-:Y:S01]  /*1cd0*/  UTMALDG.3D [UR16], [UR24], desc[UR28] ;  /* 0x00001c10180075b4 */ /* 0x0007e20008011000 */
[----:B------:R-:W-:Y:S01]  /*1ce0*/  UIADD3.X UR23, UPT, UPT, URZ, UR27, URZ, UP0, !UPT ;  /* 0x0000001bff177290 */ /* 0x000fe200087fe4ff */
[----:B------:R-:W-:Y:S01]  /*1cf0*/  UMOV UR12, UR36 ;  /* 0x00000024000c7c82 */ /* 0x000fe20008000000 */
[----:B------:R-:W-:Y:S01]  /*1d00*/  UMOV UR9, UR17 ;  /* 0x0000001100097c82 */ /* 0x000fe20008000000 */
[----:B------:R-:W-:Y:S01]  /*1d10*/  UMOV UR10, UR18 ;  /* 0x00000012000a7c82 */ /* 0x000fe20008000000 */
[----:B------:R-:W-:Y:S01]  /*1d20*/  UISETP.NE.AND UP0, UPT, UR14, UR13, UPT ;  /* 0x0000000d0e00728c */ /* 0x000fe2000bf05270 */
[----:B------:R-:W-:Y:S04]  /*1d30*/  UMOV UR6, UR7 ;  /* 0x0000000700067c82 */ /* 0x000fe80008000000 */
[----:B------:R3:W-:Y:S04]  /*1d40*/  UTMALDG.3D [UR8], [UR22], desc[UR28] ;  /* 0x00001c08160075b4 */ /* 0x0007e80008011000 */
[----:B------:R-:W-:Y:S05]  /*1d50*/  BRA.U UP0, `(.L_x_31) ;  /* 0xfffffffd005c7547 */ /* 0x000fea000b83ffff */
.L_x_26:
[C---:B------:R-:W-:Y:S01]  /*1d60*/  LEA R3, R11.reuse, UR4, 0x3 ;  /* 0x000000040b037c11 */ /* 0x040fe2000f8e18ff */
[----:B------:R-:W-:Y:S01]  /*1d70*/  NOP ;  /* 0x0000000000007918 */ /* 0x000fe20000000000 */
[----:B-1-3--:R-:W-:Y:S02]  /*1d80*/  SHF.L.U32 R0, R10, 0x1f, RZ ;  /* 0x0000001f0a007819 */ /* 0x00afe400000006ff */
[----:B------:R-:W-:Y:S02]  /*1d90*/  LEA R4, R11, UR4, 0x4 ;  /* 0x000000040b047c11 */ /* 0x000fe4000f8e20ff */
[----:B--2-4-:R-:W1:Y:S02]  /*1da0*/  SYNCS.PHASECHK.TRANS64.TRYWAIT P0, [R3+URZ+0x70], R0 ;  /* 0x00007000030075a7 */ /* 0x014e6400080011ff */
[----:B-1----:R-:W-:Y:S05]  /*1db0*/  @!P0 BRA `(.L_x_32) ;  /* 0x0000006c009c8947 */ /* 0x002fea0003800000 */
.L_x_104:
[----:B------:R-:W2:Y:S01]  /*1dc0*/  LDS.128 R4, [R4+0x100] ;  /* 0x0001000004047984 */ /* 0x000ea20000000c00 */
[----:B------:R-:W-:Y:S01]  /*1dd0*/  UISETP.GE.AND UP0, UPT, UR41, 0x1, UPT ;  /* 0x000000012900788c */ /* 0x000fe2000bf06270 */
[----:B------:R-:W-:Y:S01]  /*1de0*/  @!PT LDS RZ, [RZ] ;  /* 0x00000000fffff984 */ /* 0x000fe20000000800 */
[----:B------:R-:W-:Y:S01]  /*1df0*/  @!PT LDS RZ, [RZ] ;  /* 0x00000000fffff984 */ /* 0x000fe20000000800 */
[----:B------:R-:W-:Y:S01]  /*1e00*/  @!PT LDS RZ, [RZ] ;  /* 0x00000000fffff984 */ /* 0x000fe20000000800 */
[----:B------:R-:W-:Y:S01]  /*1e10*/  @!PT LDS RZ, [RZ] ;  /* 0x00000000fffff984 */ /* 0x000fe20000000800 */
[----:B------:R3:W-:Y:S06]  /*1e20*/  MEMBAR.ALL.CTA ;  /* 0x0000000000007992 */ /* 0x0007ec0000008000 */
[----:B---3--:R-:W3:Y:S01]  /*1e30*/  FENCE.VIEW.ASYNC.S ;  /* 0x00000000000073c6 */ /* 0x008ee20000000000 */
[----:B--2---:R-:W-:-:S13]  /*1e40*/  LOP3.LUT P0, RZ, R6, 0x1, RZ, 0xc0, !PT ;  /* 0x0000000106ff7812 */ /* 0x004fda000780c0ff */
[----:B---3--:R-:W-:Y:S01]  /*1e50*/  VOTEU.ANY UP1, P0 ;  /* 0x0000000000ff7886 */ /* 0x008fe20000020100 */
[----:B------:R-:W-:-:S13]  /*1e60*/  PLOP3.LUT P0, PT, PT, PT, UP1, 0x80, 0x8 ;  /* 0x000000000008781c */ /* 0x000fda0003f0f018 */
[----:B-1----:R-:W-:Y:S02]  /*1e70*/  @P0 LOP3.LUT R0, R5, 0xffff, RZ, 0xc0, !PT ;  /* 0x0000ffff05000812 */ /* 0x002fe400078ec0ff */
[----:B------:R-:W-:Y:S02]  /*1e80*/  @P0 MOV R2, R4 ;  /* 0x0000000400020202 */ /* 0x000fe40000000f00 */
[----:B------:R-:W-:Y:S01]  /*1e90*/  @P0 R2UR UR8, R0 ;  /* 0x00000000000802ca */ /* 0x000fe200000e0000 */
[----:B------:R-:W-:Y:S01]  /*1ea0*/  VIADD R0, R3, 0x80 ;  /* 0x0000008003007836 */ /* 0x000fe20000000000 */
[----:B------:R-:W-:Y:S02]  /*1eb0*/  @P0 SHF.R.U32.HI R4, RZ, 0x10, R5 ;  /* 0x00000010ff040819 */ /* 0x000fe40000011605 */
[----:B------:R-:W-:Y:S02]  /*1ec0*/  @P0 R2UR UR9, R2 ;  /* 0x00000000020902ca */ /* 0x000fe400000e0000 */
[----:B------:R-:W-:-:S02]  /*1ed0*/  PRMT R0, RZ, 0x654, R0 ;  /* 0x00000654ff007816 */ /* 0x000fc40000000000 */
[----:B------:R-:W-:Y:S02]  /*1ee0*/  @P0 R2UR UR6, R4 ;  /* 0x00000000040602ca */ /* 0x000fe400000e0000 */
[----:B------:R1:W-:Y:S03]  /*1ef0*/  SYNCS.ARRIVE.TRANS64.RED.A1T0 RZ, [R0+URZ], RZ ;  /* 0x000000ff00ff79a7 */ /* 0x0003e600081004ff */
[----:B------:R-:W-:-:S04]  /*1f00*/  @UP1 UMOV UR30, UR8 ;  /* 0x00000008001e1c82 */ /* 0x000fc80008000000 */
[----:B------:R-:W-:-:S04]  /*1f10*/  @UP1 UMOV UR31, UR9 ;  /* 0x00000009001f1c82 */ /* 0x000fc80008000000 */
[----:B------:R-:W-:Y:S01]  /*1f20*/  @UP1 UMOV UR36, UR6 ;  /* 0x0000000600241c82 */ /* 0x000fe20008000000 */
[----:B------:R-:W-:Y:S05]  /*1f30*/  BRA.U !UP0, `(.L_x_33) ;  /* 0x0000000108d47547 */ /* 0x000fea000b800000 */
[----:B------:R-:W2:Y:S01]  /*1f40*/  LDCU.128 UR16, c[0x0][0xb10] ;  /* 0x00016200ff1077ac */ /* 0x000ea20008000c00 */
[----:B------:R-:W3:Y:S01]  /*1f50*/  LDCU UR24, c[0x0][0xb20] ;  /* 0x00016400ff1877ac */ /* 0x000ee20008000800 */
[----:B------:R-:W4:Y:S01]  /*1f60*/  LDCU UR20, c[0x0][0xb0c] ;  /* 0x00016180ff1477ac */ /* 0x000f220008000800 */
[----:B------:R-:W1:Y:S01]  /*1f70*/  LDCU.64 UR10, c[0x0][0xb28] ;  /* 0x00016500ff0a77ac */ /* 0x000e620008000a00 */
[----:B------:R-:W-:Y:S02]  /*1f80*/  UISETP.NE.AND UP3, UPT, UR41, 0x1, UPT ;  /* 0x000000012900788c */ /* 0x000fe4000bf65270 */
[----:B--2---:R-:W-:Y:S02]  /*1f90*/  UIMAD.WIDE.U32 UR8, UR37, UR19, URZ ;  /* 0x00000013250872a5 */ /* 0x004fe4000f8e00ff */
[----:B------:R-:W-:Y:S02]  /*1fa0*/  UIMAD.WIDE.U32 UR12, UR38, UR16, URZ ;  /* 0x00000010260c72a5 */ /* 0x000fe4000f8e00ff */
[----:B------:R-:W-:-:S02]  /*1fb0*/  UISETP.NE.AND UP0, UPT, UR18, 0x1, UPT ;  /* 0x000000011200788c */ /* 0x000fc4000bf05270 */
[----:B------:R-:W-:Y:S01]  /*1fc0*/  UIMAD.WIDE.U32 UR22, UR30, UR19, URZ ;  /* 0x000000131e1672a5 */ /* 0x000fe2000f8e00ff */
[----:B------:R-:W-:Y:S02]  /*1fd0*/  UMOV UR8, UR9 ;  /* 0x0000000900087c82 */ /* 0x000fe40008000000 */
[----:B------:R-:W-:Y:S01]  /*1fe0*/  UMOV UR6, UR13 ;  /* 0x0000000d00067c82 */ /* 0x000fe20008000000 */
[----:B---3--:R-:W-:Y:S02]  /*1ff0*/  USHF.R.U32.HI UR8, URZ, UR24, UR8 ;  /* 0x00000018ff087299 */ /* 0x008fe40008011608 */
[----:B----4-:R-:W-:Y:S02]  /*2000*/  UISETP.NE.AND UP2, UPT, UR20, 0x1, UPT ;  /* 0x000000011400788c */ /* 0x010fe4000bf45270 */
[----:B------:R-:W-:Y:S02]  /*2010*/  USHF.R.U32.HI UR6, URZ, UR17, UR6 ;  /* 0x00000011ff067299 */ /* 0x000fe40008011606 */
[----:B------:R-:W-:-:S02]  /*2020*/  USEL UR8, UR37, UR8, !UP0 ;  /* 0x0000000825087287 */ /* 0x000fc4000c000000 */
[----:B------:R-:W-:Y:S02]  /*2030*/  USEL UR9, UR38, UR6, !UP2 ;  /* 0x0000000626097287 */ /* 0x000fe4000d000000 */
[----:B-1----:R-:W-:Y:S01]  /*2040*/  UIMAD.WIDE.U32 UR12, UR8, UR10, URZ ;  /* 0x0000000a080c72a5 */ /* 0x002fe2000f8e00ff */
[----:B------:R-:W-:Y:S01]  /*2050*/  UMOV UR6, UR23 ;  /* 0x0000001700067c82 */ /* 0x000fe20008000000 */
[----:B------:R-:W-:Y:S02]  /*2060*/  UIMAD.WIDE.U32 UR14, UR31, UR16, URZ ;  /* 0x000000101f0e72a5 */ /* 0x000fe4000f8e00ff */
[----:B------:R-:W-:-:S03]  /*2070*/  UIMAD.WIDE.U32 UR22, UR9, UR10, URZ ;  /* 0x0000000a091672a5 */ /* 0x000fc6000f8e00ff */
[----:B------:R-:W-:Y:S01]  /*2080*/  UMOV UR12, UR13 ;  /* 0x0000000d000c7c82 */ /* 0x000fe20008000000 */
[----:B------:R-:W-:Y:S02]  /*2090*/  USHF.R.U32.HI UR6, URZ, UR24, UR6 ;  /* 0x00000018ff067299 */ /* 0x000fe40008011606 */
[----:B------:R-:W-:Y:S01]  /*20a0*/  @UP3 USHF.R.U32.HI UR8, URZ, UR11, UR12 ;  /* 0x0000000bff083299 */ /* 0x000fe2000801160c */
[----:B------:R-:W-:Y:S01]  /*20b0*/  UMOV UR14, UR15 ;  /* 0x0000000f000e7c82 */ /* 0x000fe20008000000 */
[----:B------:R-:W-:Y:S01]  /*20c0*/  UMOV UR22, UR23 ;  /* 0x0000001700167c82 */ /* 0x000fe20008000000 */
[----:B------:R-:W-:Y:S02]  /*20d0*/  USHF.R.U32.HI UR17, URZ, UR17, UR14 ;  /* 0x00000011ff117299 */ /* 0x000fe4000801160e */
[----:B------:R-:W-:Y:S02]  /*20e0*/  USEL UR6, UR30, UR6, !UP0 ;  /* 0x000000061e067287 */ /* 0x000fe4000c000000 */
[----:B------:R-:W-:-:S02]  /*20f0*/  @UP3 USHF.R.U32.HI UR9, URZ, UR11, UR22 ;  /* 0x0000000bff093299 */ /* 0x000fc40008011616 */
[----:B------:R-:W-:Y:S02]  /*2100*/  UIMAD UR12, UR41, UR8, URZ ;  /* 0x00000008290c72a4 */ /* 0x000fe4000f8e02ff */
[----:B------:R-:W-:Y:S02]  /*2110*/  USEL UR8, UR31, UR17, !UP2 ;  /* 0x000000111f087287 */ /* 0x000fe4000d000000 */
[----:B------:R-:W-:Y:S02]  /*2120*/  UIMAD UR14, UR41, UR9, URZ ;  /* 0x00000009290e72a4 */ /* 0x000fe4000f8e02ff */
[----:B------:R-:W-:Y:S02]  /*2130*/  UISETP.GE.AND UP0, UPT, UR6, UR12, UPT ;  /* 0x0000000c0600728c */ /* 0x000fe4000bf06270 */
[----:B------:R-:W-:Y:S02]  /*2140*/  UIMAD.WIDE.U32 UR12, UR6, UR10, URZ ;  /* 0x0000000a060c72a5 */ /* 0x000fe4000f8e00ff */
[----:B------:R-:W-:-:S02]  /*2150*/  UISETP.GE.OR UP0, UPT, UR8, UR14, UP0 ;  /* 0x0000000e0800728c */ /* 0x000fc40008706670 */
        /* <DEDUP_REMOVED lines=19> */
.L_x_33:
[----:B------:R-:W2:Y:S02]  /*2290*/  LDCU UR6, c[0x0][0xb30] ;  /* 0x00016600ff0677ac */ /* 0x000ea40008000800 */
[----:B--2---:R-:W-:-:S09]  /*22a0*/  UISETP.NE.AND UP0, UPT, UR6, 0x1, UPT ;  /* 0x000000010600788c */ /* 0x004fd2000bf05270 */
[----:B------:R-:W-:Y:S05]  /*22b0*/  BRA.U UP0, `(.L_x_34) ;  /* 0x0000000100447547 */ /* 0x000fea000b800000 */
[----:B------:R-:W2:Y:S01]  /*22c0*/  LDCU.128 UR12, c[0x0][0xb10] ;  /* 0x00016200ff0c77ac */ /* 0x000ea20008000c00 */
[----:B------:R-:W3:Y:S01]  /*22d0*/  LDCU UR16, c[0x0][0xb0c] ;  /* 0x00016180ff1077ac */ /* 0x000ee20008000800 */
[----:B------:R-:W4:Y:S01]  /*22e0*/  LDCU UR17, c[0x0][0xb20] ;  /* 0x00016400ff1177ac */ /* 0x000f220008000800 */
[----:B--2---:R-:W-:Y:S02]  /*22f0*/  UIMAD.WIDE.U32 UR10, UR31, UR12, URZ ;  /* 0x0000000c1f0a72a5 */ /* 0x004fe4000f8e00ff */
[----:B------:R-:W-:Y:S02]  /*2300*/  UIMAD.WIDE.U32 UR8, UR30, UR15, URZ ;  /* 0x0000000f1e0872a5 */ /* 0x000fe4000f8e00ff */
[----:B---3--:R-:W-:Y:S02]  /*2310*/  UISETP.NE.AND UP2, UPT, UR16, 0x1, UPT ;  /* 0x000000011000788c */ /* 0x008fe4000bf45270 */
[----:B------:R-:W-:Y:S01]  /*2320*/  UISETP.NE.AND UP0, UPT, UR14, 0x1, UPT ;  /* 0x000000010e00788c */ /* 0x000fe2000bf05270 */
[----:B------:R-:W-:-:S02]  /*2330*/  UMOV UR10, UR11 ;  /* 0x0000000b000a7c82 */ /* 0x000fc40008000000 */
[----:B------:R-:W-:Y:S01]  /*2340*/  UMOV UR6, UR9 ;  /* 0x0000000900067c82 */ /* 0x000fe20008000000 */
[----:B------:R-:W-:Y:S02]  /*2350*/  USHF.R.U32.HI UR10, URZ, UR13, UR10 ;  /* 0x0000000dff0a7299 */ /* 0x000fe4000801160a */
[----:B----4-:R-:W-:Y:S02]  /*2360*/  USHF.R.U32.HI UR6, URZ, UR17, UR6 ;  /* 0x00000011ff067299 */ /* 0x010fe40008011606 */
[----:B------:R-:W-:Y:S02]  /*2370*/  USEL UR8, UR31, UR10, !UP2 ;  /* 0x0000000a1f087287 */ /* 0x000fe4000d000000 */
[----:B------:R-:W-:-:S04]  /*2380*/  USEL UR6, UR30, UR6, !UP0 ;  /* 0x000000061e067287 */ /* 0x000fc8000c000000 */
[----:B------:R-:W-:Y:S02]  /*2390*/  UIADD3 UR9, UPT, UPT, UR8, -UR6, URZ ;  /* 0x8000000608097290 */ /* 0x000fe4000fffe0ff */
[----:B------:R-:W-:Y:S02]  /*23a0*/  UIADD3 UR6, UPT, UPT, -UR8, UR6, URZ ;  /* 0x0000000608067290 */ /* 0x000fe4000fffe1ff */
[----:B------:R-:W-:Y:S02]  /*23b0*/  UIMAD UR30, UR9, UR14, UR30 ;  /* 0x0000000e091e72a4 */ /* 0x000fe4000f8e021e */
[----:B------:R-:W-:-:S12]  /*23c0*/  UIMAD UR31, UR6, UR16, UR31 ;  /* 0x00000010061f72a4 */ /* 0x000fd8000f8e021f */
.L_x_34:
[----:B------:R-:W-:Y:S01]  /*23d0*/  VIADD R11, R11, 0x1 ;  /* 0x000000010b0b7836 */ /* 0x000fe20000000000 */
[----:B------:R-:W-:Y:S01]  /*23e0*/  PLOP3.LUT P1, PT, PT, PT, PT, 0x80, 0x8 ;  /* 0x000000000008781c */ /* 0x000fe20003f2f070 */
[----:B------:R-:W-:Y:S02]  /*23f0*/  UIADD3 UR46, UPT, UPT, UR31, UR58, URZ ;  /* 0x0000003a1f2e7290 */ /* 0x000fe4000fffe0ff */
[----:B------:R-:W-:Y:S01]  /*2400*/  UIADD3 UR47, UPT, UPT, UR30, UR57, URZ ;  /* 0x000000391e2f7290 */ /* 0x000fe2000fffe0ff */
[----:B------:R-:W-:-:S04]  /*2410*/  ISETP.NE.AND P0, PT, R11, 0x2, PT ;  /* 0x000000020b00780c */ /* 0x000fc80003f05270 */
[----:B-1----:R-:W-:Y:S02]  /*2420*/  SEL R0, RZ, 0x1, P0 ;  /* 0x00000001ff007807 */ /* 0x002fe40000000000 */
[----:B------:R-:W-:Y:S02]  /*2430*/  SEL R11, R11, RZ, P0 ;  /* 0x000000ff0b0b7207 */ /* 0x000fe40000000000 */
[----:B------:R-:W-:Y:S01]  /*2440*/  LOP3.LUT R10, R10, R0, RZ, 0x3c, !PT ;  /* 0x000000000a0a7212 */ /* 0x000fe200078e3cff */
[----:B------:R-:W-:Y:S06]  /*2450*/  BRA.U UP1, `(.L_x_35) ;  /* 0xfffffff1016c7547 */ /* 0x000fec000b83ffff */
[----:B------:R-:W-:Y:S01]  /*2460*/  UIADD3 UR8, UPT, UPT, UR4, 0x28, URZ ;  /* 0x0000002804087890 */ /* 0x000fe2000fffe0ff */
[----:B------:R-:W-:-:S03]  /*2470*/  SHF.L.U32 R2, R12, 0x1f, RZ ;  /* 0x0000001f0c027819 */ /* 0x000fc600000006ff */
[----:B------:R-:W-:-:S09]  /*2480*/  ULEA UR4, UR7, UR8, 0x3 ;  /* 0x0000000807047291 */ /* 0x000fd2000f8e18ff */
[----:B------:R-:W1:Y:S02]  /*2490*/  SYNCS.PHASECHK.TRANS64.TRYWAIT P0, [UR4], R2 ;  /* 0x00000002ff0075a7 */ /* 0x000e640008001104 */
[----:B-1----:R-:W-:Y:S05]  /*24a0*/  @!P0 BRA `(.L_x_36) ;  /* 0x0000006400f48947 */ /* 0x002fea0003800000 */
.L_x_106:
[----:B------:R-:W-:-:S04]  /*24b0*/  UIADD3 UR4, UPT, UPT, UR7, 0x1, URZ ;  /* 0x0000000107047890 */ /* 0x000fc8000fffe0ff */
[----:B------:R-:W-:-:S04]  /*24c0*/  UISETP.NE.AND UP0, UPT, UR4, 0x5, UPT ;  /* 0x000000050400788c */ /* 0x000fc8000bf05270 */
[----:B------:R-:W-:Y:S02]  /*24d0*/  USEL UR6, URZ, 0x1, UP0 ;  /* 0x00000001ff067887 */ /* 0x000fe40008000000 */
[----:B------:R-:W-:-:S04]  /*24e0*/  USEL UR4, UR4, URZ, UP0 ;  /* 0x000000ff04047287 */ /* 0x000fc80008000000 */
[----:B------:R-:W-:Y:S01]  /*24f0*/  ULEA UR5, UR4, UR8, 0x3 ;  /* 0x0000000804057291 */ /* 0x000fe2000f8e18ff */
[----:B-1----:R-:W-:-:S04]  /*2500*/  LOP3.LUT R2, R12, UR6, RZ, 0x3c, !PT ;  /* 0x000000060c027c12 */ /* 0x002fc8000f8e3cff */
[----:B------:R-:W-:-:S04]  /*2510*/  SHF.L.U32 R3, R2, 0x1f, RZ ;  /* 0x0000001f02037819 */ /* 0x000fc800000006ff */
[----:B------:R-:W1:Y:S02]  /*2520*/  SYNCS.PHASECHK.TRANS64.TRYWAIT P0, [UR5], R3 ;  /* 0x00000003ff0075a7 */ /* 0x000e640008001105 */
[----:B-1----:R-:W-:Y:S05]  /*2530*/  @!P0 BRA `(.L_x_37) ;  /* 0x0000006400e88947 */ /* 0x002fea0003800000 */
.L_x_108:
[----:B------:R-:W-:-:S04]  /*2540*/  UIADD3 UR4, UPT, UPT, UR4, 0x1, URZ ;  /* 0x0000000104047890 */ /* 0x000fc8000fffe0ff */
[----:B------:R-:W-:-:S04]  /*2550*/  UISETP.NE.AND UP0, UPT, UR4, 0x5, UPT ;  /* 0x000000050400788c */ /* 0x000fc8000bf05270 */
[----:B------:R-:W-:Y:S02]  /*2560*/  USEL UR6, URZ, 0x1, UP0 ;  /* 0x00000001ff067887 */ /* 0x000fe40008000000 */
[----:B------:R-:W-:-:S04]  /*2570*/  USEL UR4, UR4, URZ, UP0 ;  /* 0x000000ff04047287 */ /* 0x000fc80008000000 */
[----:B------:R-:W-:Y:S01]  /*2580*/  ULEA UR5, UR4, UR8, 0x3 ;  /* 0x0000000804057291 */ /* 0x000fe2000f8e18ff */
[----:B------:R-:W-:-:S04]  /*2590*/  LOP3.LUT R2, R2, UR6, RZ, 0x3c, !PT ;  /* 0x0000000602027c12 */ /* 0x000fc8000f8e3cff */
[----:B-1----:R-:W-:-:S04]  /*25a0*/  SHF.L.U32 R3, R2, 0x1f, RZ ;  /* 0x0000001f02037819 */ /* 0x002fc800000006ff */
[----:B------:R-:W1:Y:S02]  /*25b0*/  SYNCS.PHASECHK.TRANS64.TRYWAIT P0, [UR5], R3 ;  /* 0x00000003ff0075a7 */ /* 0x000e640008001105 */
[----:B-1----:R-:W-:Y:S05]  /*25c0*/  @!P0 BRA `(.L_x_38) ;  /* 0x0000006400dc8947 */ /* 0x002fea0003800000 */
.L_x_110:
        /* <DEDUP_REMOVED lines=9> */
.L_x_112:
[----:B------:R-:W-:-:S04]  /*2660*/  UIADD3 UR4, UPT, UPT, UR4, 0x1, URZ ;  /* 0x0000000104047890 */ /* 0x000fc8000fffe0ff */
[----:B------:R-:W-:-:S04]  /*2670*/  UISETP.NE.AND UP0, UPT, UR4, 0x5, UPT ;  /* 0x000000050400788c */ /* 0x000fc8000bf05270 */
[----:B------:R-:W-:Y:S02]  /*2680*/  USEL UR5, URZ, 0x1, UP0 ;  /* 0x00000001ff057887 */ /* 0x000fe40008000000 */
[----:B------:R-:W-:-:S04]  /*2690*/  USEL UR4, UR4, URZ, UP0 ;  /* 0x000000ff04047287 */ /* 0x000fc80008000000 */
[----:B------:R-:W-:Y:S01]  /*26a0*/  ULEA UR4, UR4, UR8, 0x3 ;  /* 0x0000000804047291 */ /* 0x000fe2000f8e18ff */
[----:B------:R-:W-:-:S04]  /*26b0*/  LOP3.LUT R2, R2, UR5, RZ, 0x3c, !PT ;  /* 0x0000000502027c12 */ /* 0x000fc8000f8e3cff */
[----:B------:R-:W-:Y:S01]  /*26c0*/  SHF.L.U32 R2, R2, 0x1f, RZ ;  /* 0x0000001f02027819 */ /* 0x000fe200000006ff */
[----:B-1----:R-:W-:-:S07]  /*26d0*/  IMAD.U32 R0, RZ, RZ, UR4 ;  /* 0x00000004ff007e24 */ /* 0x002fce000f8e00ff */
.L_x_40:
[----:B-1----:R1:W2:Y:S02]  /*26e0*/  SYNCS.PHASECHK.TRANS64.TRYWAIT P0, [R0+URZ], R2 ;  /* 0x00000002000075a7 */ /* 0x0022a400080011ff */
[----:B--2---:R-:W-:Y:S05]  /*26f0*/  @!P0 NANOSLEEP.SYNCS 0x989680 ;  /* 0x009896800000895d */ /* 0x004fea0003900000 */
[----:B------:R-:W2:Y:S02]  /*2700*/  @!P0 SYNCS.PHASECHK.TRANS64 P0, [R0+URZ], R2 ;  /* 0x00000002000085a7 */ /* 0x000ea400080010ff */
[----:B--2---:R-:W-:Y:S05]  /*2710*/  @P0 EXIT ;  /* 0x000000000000094d */ /* 0x004fea0003800000 */
[----:B------:R-:W-:Y:S05]  /*2720*/  BRA `(.L_x_40) ;  /* 0xfffffffc00ec7947 */ /* 0x000fea000383ffff */
.L_x_17:
[----:B------:R-:W-:-:S04]  /*2730*/  UISETP.NE.AND UP0, UPT, UR5, URZ, UPT ;  /* 0x000000ff0500728c */ /* 0x000fc8000bf05270 */
[----:B------:R-:W-:-:S09]  /*2740*/  UISETP.NE.OR UP0, UPT, UR18, 0x1, UP0 ;  /* 0x000000011200788c */ /* 0x000fd20008705670 */
[----:B------:R-:W-:Y:S05]  /*2750*/  BRA.U UP0, `(.L_x_41) ;  /* 0x0000000500487547 */ /* 0x000fea000b800000 */
[----:B------:R-:W-:Y:S01]  /*2760*/  UMOV UR6, 0x400 ;  /* 0x0000040000067882 */ /* 0x000fe20000000000 */
[----:B------:R-:W-:Y:S01]  /*2770*/  ISETP.NE.AND P2, PT, R0, RZ, PT ;  /* 0x000000ff0000720c */ /* 0x000fe20003f45270 */
[----:B------:R-:W-:Y:S01]  /*2780*/  IMAD.MOV.U32 R12, RZ, RZ, 0x1 ;  /* 0x00000001ff0c7424 */ /* 0x000fe200078e00ff */
[----:B------:R-:W-:Y:S02]  /*2790*/  CS2R R10, SRZ ;  /* 0x00000000000a7805 */ /* 0x000fe4000001ff00 */
[----:B------:R-:W-:Y:S01]  /*27a0*/  CS2R R8, SRZ ;  /* 0x0000000000087805 */ /* 0x000fe2000001ff00 */
[----:B------:R-:W-:-:S03]  /*27b0*/  ULEA UR6, UR5, UR6, 0x18 ;  /* 0x0000000605067291 */ /* 0x000fc6000f8ec0ff */
[----:B------:R-:W-:-:S09]  /*27c0*/  UMOV UR5, URZ ;  /* 0x000000ff00057c82 */ /* 0x000fd20008000000 */
.L_x_45:
[----:B------:R-:W-:Y:S02]  /*27d0*/  LEA R2, R8, UR6, 0x3 ;  /* 0x0000000608027c11 */ /* 0x000fe4000f8e18ff */
[----:B------:R-:W-:-:S03]  /*27e0*/  SHF.L.U32 R4, R9, 0x1f, RZ ;  /* 0x0000001f09047819 */ /* 0x000fc600000006ff */
[----:B------:R-:W-:Y:S01]  /*27f0*/  VIADD R5, R2, 0xe0 ;  /* 0x000000e002057836 */ /* 0x000fe20000000000 */
[----:B------:R-:W2:Y:S02]  /*2800*/  SYNCS.PHASECHK.TRANS64.TRYWAIT P0, [R2+URZ+0xd0], R4 ;  /* 0x0000d004020075a7 */ /* 0x000ea400080011ff */
[----:B--2---:R-:W-:Y:S05]  /*2810*/  @!P0 BRA `(.L_x_42) ;  /* 0x0000006400788947 */ /* 0x004fea0003800000 */
.L_x_113:
[----:B------:R-:W-:Y:S01]  /*2820*/  ULEA UR4, UR5, UR6, 0x3 ;  /* 0x0000000605047291 */ /* 0x000fe2000f8e18ff */
[----:B--2---:R-:W-:Y:S01]  /*2830*/  PRMT R2, RZ, 0x654, R5 ;  /* 0x00000654ff027816 */ /* 0x004fe20000000005 */
[----:B------:R-:W-:Y:S01]  /*2840*/  @!P2 IMAD.MOV.U32 R4, RZ, RZ, 0x10 ;  /* 0x00000010ff04a424 */ /* 0x000fe200078e00ff */
[----:B------:R-:W-:Y:S01]  /*2850*/  SHF.L.U32 R5, R12, 0x1f, RZ ;  /* 0x0000001f0c057819 */ /* 0x000fe200000006ff */
[----:B------:R-:W-:Y:S01]  /*2860*/  UIADD3 UR7, UPT, UPT, UR4, 0x70, URZ ;  /* 0x0000007004077890 */ /* 0x000fe2000fffe0ff */
[----:B------:R2:W-:Y:S05]  /*2870*/  SYNCS.ARRIVE.TRANS64.RED.A1T0 RZ, [R2+URZ], RZ ;  /* 0x000000ff02ff79a7 */ /* 0x0005ea00081004ff */
[----:B------:R-:W-:Y:S01]  /*2880*/  IMAD.U32 R6, RZ, RZ, UR7 ;  /* 0x00000007ff067e24 */ /* 0x000fe2000f8e00ff */
[----:B------:R-:W3:Y:S04]  /*2890*/  SYNCS.PHASECHK.TRANS64.TRYWAIT P0, [UR4+0x80], R5 ;  /* 0x00008005ff0075a7 */ /* 0x000ee80008001104 */
[----:B------:R-:W-:Y:S01]  /*28a0*/  PRMT R6, R0, 0x654, R6 ;  /* 0x0000065400067816 */ /* 0x000fe20000000006 */
[----:B--23--:R-:W-:Y:S06]  /*28b0*/  @!P0 BRA `(.L_x_43) ;  /* 0x0000006400648947 */ /* 0x00cfec0003800000 */
.L_x_115:
[----:B------:R-:W-:Y:S01]  /*28c0*/  ULEA UR8, UR5, UR6, 0x4 ;  /* 0x0000000605087291 */ /* 0x000fe2000f8e20ff */
[----:B------:R-:W-:Y:S01]  /*28d0*/  SEL R3, R6, R3, !P2 ;  /* 0x0000000306037207 */ /* 0x000fe20005000000 */
[----:B------:R-:W-:Y:S01]  /*28e0*/  UIADD3 UR9, UPT, UPT, UR4, 0x70, URZ ;  /* 0x0000007004097890 */ /* 0x000fe2000fffe0ff */
[----:B--2---:R-:W-:Y:S01]  /*28f0*/  LEA R2, R11, UR6, 0x3 ;  /* 0x000000060b027c11 */ /* 0x004fe2000f8e18ff */
[----:B------:R-:W-:Y:S01]  /*2900*/  UIADD3 UR8, UPT, UPT, UR8, 0x100, URZ ;  /* 0x0000010008087890 */ /* 0x000fe2000fffe0ff */
[----:B------:R2:W-:Y:S01]  /*2910*/  @!P2 SYNCS.ARRIVE.TRANS64.RED RZ, [R3+URZ], R4 ;  /* 0x0000000403ffa9a7 */ /* 0x0005e200080004ff */
[----:B------:R-:W-:Y:S01]  /*2920*/  UIADD3 UR4, UPT, UPT, UR5, 0x1, URZ ;  /* 0x0000000105047890 */ /* 0x000fe2000fffe0ff */
[----:B------:R-:W-:-:S03]  /*2930*/  VIADD R8, R8, 0x1 ;  /* 0x0000000108087836 */ /* 0x000fc60000000000 */
[----:B------:R-:W-:Y:S02]  /*2940*/  UISETP.NE.AND UP0, UPT, UR4, 0x2, UPT ;  /* 0x000000020400788c */ /* 0x000fe4000bf05270 */
[----:B------:R-:W-:Y:S01]  /*2950*/  ISETP.NE.AND P0, PT, R8, 0x2, PT ;  /* 0x000000020800780c */ /* 0x000fe20003f05270 */
[----:B------:R-:W-:Y:S06]  /*2960*/  UGETNEXTWORKID.BROADCAST [UR8], [UR9] ;  /* 0x00000000080073ca */ /* 0x000fec0008000100 */
[----:B------:R-:W-:Y:S02]  /*2970*/  USEL UR7, URZ, 0x1, UP0 ;  /* 0x00000001ff077887 */ /* 0x000fe40008000000 */
[----:B------:R-:W-:-:S04]  /*2980*/  USEL UR5, UR4, URZ, UP0 ;  /* 0x000000ff04057287 */ /* 0x000fc80008000000 */
[----:B------:R-:W-:Y:S02]  /*2990*/  LOP3.LUT R12, R12, UR7, RZ, 0x3c, !PT ;  /* 0x000000070c0c7c12 */ /* 0x000fe4000f8e3cff */
[----:B--2---:R-:W-:-:S04]  /*29a0*/  SHF.L.U32 R4, R10, 0x1f, RZ ;  /* 0x0000001f0a047819 */ /* 0x004fc800000006ff */
[----:B------:R-:W2:Y:S02]  /*29b0*/  SYNCS.PHASECHK.TRANS64.TRYWAIT P1, [R2+URZ+0x70], R4 ;  /* 0x00007004020075a7 */ /* 0x000ea400080211ff */
[----:B--2---:R-:W-:Y:S05]  /*29c0*/  @!P1 BRA `(.L_x_44) ;  /* 0x0000006400389947 */ /* 0x004fea0003800000 */
.L_x_116:
[C---:B--2---:R-:W-:Y:S01]  /*29d0*/  LEA R4, R11.reuse, UR6, 0x4 ;  /* 0x000000060b047c11 */ /* 0x044fe2000f8e20ff */
[----:B------:R-:W-:Y:S01]  /*29e0*/  VIADD R2, R2, 0x80 ;  /* 0x0000008002027836 */ /* 0x000fe20000000000 */
[----:B------:R-:W-:Y:S01]  /*29f0*/  SEL R8, R8, RZ, P0 ;  /* 0x000000ff08087207 */ /* 0x000fe20000000000 */
[----:B------:R-:W-:-:S03]  /*2a00*/  VIADD R11, R11, 0x1 ;  /* 0x000000010b0b7836 */ /* 0x000fc60000000000 */
[----:B------:R-:W2:Y:S01]  /*2a10*/  LDS.128 R4, [R4+0x100] ;  /* 0x0001000004047984 */ /* 0x000ea20000000c00 */
[----:B------:R-:W-:Y:S02]  /*2a20*/  PRMT R2, RZ, 0x654, R2 ;  /* 0x00000654ff027816 */ /* 0x000fe40000000002 */
[C---:B------:R-:W-:Y:S01]  /*2a30*/  ISETP.NE.AND P1, PT, R11.reuse, 0x2, PT ;  /* 0x000000020b00780c */ /* 0x040fe20003f25270 */
[----:B------:R-:W-:Y:S01]  /*2a40*/  @!PT LDS RZ, [RZ] ;  /* 0x00000000fffff984 */ /* 0x000fe20000000800 */
[----:B------:R-:W-:Y:S01]  /*2a50*/  @!PT LDS RZ, [RZ] ;  /* 0x00000000fffff984 */ /* 0x000fe20000000800 */
[----:B------:R-:W-:Y:S01]  /*2a60*/  @!PT LDS RZ, [RZ] ;  /* 0x00000000fffff984 */ /* 0x000fe20000000800 */
[----:B------:R-:W-:Y:S01]  /*2a70*/  @!PT LDS RZ, [RZ] ;  /* 0x00000000fffff984 */ /* 0x000fe20000000800 */
[----:B------:R3:W-:Y:S06]  /*2a80*/  MEMBAR.ALL.CTA ;  /* 0x0000000000007992 */ /* 0x0007ec0000008000 */
[----:B---3--:R-:W3:Y:S01]  /*2a90*/  FENCE.VIEW.ASYNC.S ;  /* 0x00000000000073c6 */ /* 0x008ee20000000000 */
[----:B------:R-:W-:Y:S01]  /*2aa0*/  SEL R11, R11, RZ, P1 ;  /* 0x000000ff0b0b7207 */ /* 0x000fe20000800000 */
[----:B---3--:R3:W-:Y:S01]  /*2ab0*/  SYNCS.ARRIVE.TRANS64.RED.A1T0 RZ, [R2+URZ], RZ ;  /* 0x000000ff02ff79a7 */ /* 0x0087e200081004ff */
[----:B--2---:R-:W-:-:S02]  /*2ac0*/  LOP3.LUT P3, RZ, R6, 0x1, RZ, 0xc0, !PT ;  /* 0x0000000106ff7812 */ /* 0x004fc4000786c0ff */
[----:B------:R-:W-:-:S04]  /*2ad0*/  SEL R4, RZ, 0x1, P1 ;  /* 0x00000001ff047807 */ /* 0x000fc80000800000 */
[----:B------:R-:W-:Y:S02]  /*2ae0*/  LOP3.LUT R10, R10, R4, RZ, 0x3c, !PT ;  /* 0x000000040a0a7212 */ /* 0x000fe400078e3cff */
[----:B---3--:R-:W-:-:S04]  /*2af0*/  SEL R2, RZ, 0x1, P0 ;  /* 0x00000001ff027807 */ /* 0x008fc80000000000 */
[----:B------:R-:W-:Y:S01]  /*2b00*/  LOP3.LUT R9, R9, R2, RZ, 0x3c, !PT ;  /* 0x0000000209097212 */ /* 0x000fe200078e3cff */
[----:B------:R-:W-:Y:S06]  /*2b10*/  @P3 BRA `(.L_x_45) ;  /* 0xfffffffc002c3947 */ /* 0x000fec000383ffff */
[----:B------:R-:W-:Y:S01]  /*2b20*/  ULEA UR4, UR5, UR6, 0x3 ;  /* 0x0000000605047291 */ /* 0x000fe2000f8e18ff */
[----:B------:R-:W-:-:S08]  /*2b30*/  SHF.L.U32 R2, R12, 0x1f, RZ ;  /* 0x0000001f0c027819 */ /* 0x000fd000000006ff */
[----:B------:R-:W2:Y:S02]  /*2b40*/  SYNCS.PHASECHK.TRANS64 P0, [UR4+0x80], R2 ;  /* 0x00008002ff0075a7 */ /* 0x000ea40008001004 */
[----:B--2---:R-:W-:Y:S05]  /*2b50*/  @P0 BRA `(.L_x_46) ;  /* 0x0000000000080947 */ /* 0x004fea0003800000 */
[----:B------:R-:W2:Y:S02]  /*2b60*/  SYNCS.PHASECHK.TRANS64.TRYWAIT P0, [UR4+0x80], R2 ;  /* 0x00008002ff0075a7 */ /* 0x000ea40008001104 */
[----:B--2---:R-:W-:Y:S05]  /*2b70*/  @!P0 BRA `(.L_x_47) ;  /* 0x0000006000e08947 */ /* 0x004fea0003800000 */
.L_x_46:
[----:B------:R-:W-:-:S04]  /*2b80*/  UIADD3 UR7, UPT, UPT, UR5, 0x1, URZ ;  /* 0x0000000105077890 */ /* 0x000fc8000fffe0ff */
[----:B------:R-:W-:-:S04]  /*2b90*/  UISETP.NE.AND UP0, UPT, UR7, 0x2, UPT ;  /* 0x000000020700788c */ /* 0x000fc8000bf05270 */
[----:B------:R-:W-:Y:S02]  /*2ba0*/  USEL UR8, URZ, 0x1, UP0 ;  /* 0x00000001ff087887 */ /* 0x000fe40008000000 */
[----:B------:R-:W-:-:S04]  /*2bb0*/  USEL UR7, UR7, URZ, UP0 ;  /* 0x000000ff07077287 */ /* 0x000fc80008000000 */
[----:B------:R-:W-:Y:S01]  /*2bc0*/  ULEA UR7, UR7, UR6, 0x3 ;  /* 0x0000000607077291 */ /* 0x000fe2000f8e18ff */
[----:B--2---:R-:W-:-:S04]  /*2bd0*/  LOP3.LUT R2, R12, UR8, RZ, 0x3c, !PT ;  /* 0x000000080c027c12 */ /* 0x004fc8000f8e3cff */
[----:B------:R-:W-:-:S04]  /*2be0*/  SHF.L.U32 R0, R2, 0x1f, RZ ;  /* 0x0000001f02007819 */ /* 0x000fc800000006ff */
[----:B------:R-:W2:Y:S02]  /*2bf0*/  SYNCS.PHASECHK.TRANS64 P0, [UR7+0x80], R0 ;  /* 0x00008000ff0075a7 */ /* 0x000ea40008001007 */
[----:B-12---:R-:W-:Y:S05]  /*2c00*/  @P0 EXIT ;  /* 0x000000000000094d */ /* 0x006fea0003800000 */
[----:B------:R-:W-:Y:S02]  /*2c10*/  SHF.L.U32 R2, R2, 0x1f, RZ ;  /* 0x0000001f02027819 */ /* 0x000fe400000006ff */
[----:B------:R-:W-:-:S07]  /*2c20*/  MOV R0, UR7 ;  /* 0x0000000700007c02 */ /* 0x000fce0008000f00 */
.L_x_48:
[----:B-1----:R1:W2:Y:S02]  /*2c30*/  SYNCS.PHASECHK.TRANS64.TRYWAIT P0, [R0+URZ+0x80], R2 ;  /* 0x00008002000075a7 */ /* 0x0022a400080011ff */
[----:B--2---:R-:W-:Y:S05]  /*2c40*/  @!P0 NANOSLEEP.SYNCS 0x989680 ;  /* 0x009896800000895d */ /* 0x004fea0003900000 */
[----:B------:R-:W2:Y:S02]  /*2c50*/  @!P0 SYNCS.PHASECHK.TRANS64 P0, [R0+URZ+0x80], R2 ;  /* 0x00008002000085a7 */ /* 0x000ea400080010ff */
[----:B--2---:R-:W-:Y:S05]  /*2c60*/  @P0 EXIT ;  /* 0x000000000000094d */ /* 0x004fea0003800000 */
[----:B------:R-:W-:Y:S05]  /*2c70*/  BRA `(.L_x_48) ;  /* 0xfffffffc00ec7947 */ /* 0x000fea000383ffff */
.L_x_41:
[----:B------:R-:W-:-:S09]  /*2c80*/  UISETP.NE.AND UP0, UPT, UR18, URZ, UPT ;  /* 0x000000ff1200728c */ /* 0x000fd2000bf05270 */
[----:B------:R-:W-:Y:S05]  /*2c90*/  BRA.U UP0, `(.L_x_49) ;  /* 0x0000000d00c87547 */ /* 0x000fea000b800000 */
[----:B------:R-:W-:Y:S01]  /*2ca0*/  UMOV UR4, 0x40 ;  /* 0x0000004000047882 */ /* 0x000fe20000000000 */
[----:B------:R-:W-:Y:S01]  /*2cb0*/  NOP ;  /* 0x0000000000007918 */ /* 0x000fe20000000000 */
[----:B------:R-:W-:-:S03]  /*2cc0*/  ULEA UR6, UR5, UR4, 0x18 ;  /* 0x0000000405067291 */ /* 0x000fc6000f8ec0ff */
[----:B------:R-:W-:Y:S02]  /*2cd0*/  UMOV UR4, 0x400 ;  /* 0x0000040000047882 */ /* 0x000fe40000000000 */
[----:B------:R-:W-:-:S04]  /*2ce0*/  ULEA UR5, UR5, UR4, 0x18 ;  /* 0x0000000405057291 */ /* 0x000fc8000f8ec0ff */
[----:B------:R-:W2:Y:S02]  /*2cf0*/  LDS.U8 R0, [UR6+0x1c] ;  /* 0x00001c06ff007984 */ /* 0x000ea40008000000 */
[----:B--2---:R-:W-:-:S13]  /*2d00*/  ISETP.NE.AND P0, PT, R0, RZ, PT ;  /* 0x000000ff0000720c */ /* 0x004fda0003f05270 */
[----:B------:R-:W-:Y:S05]  /*2d10*/  @P0 BRA `(.L_x_50) ;  /* 0x0000000000580947 */ /* 0x000fea0003800000 */
[----:B------:R-:W-:-:S13]  /*2d20*/  ELECT P0, URZ, PT ;  /* 0x0000000000ff782f */ /* 0x000fda0003800000 */
[----:B------:R-:W-:Y:S05]  /*2d30*/  @!P0 BRA `(.L_x_51) ;  /* 0x0000000000608947 */ /* 0x000fea0003800000 */
[----:B------:R-:W-:Y:S01]  /*2d40*/  UMOV UR4, 0x10 ;  /* 0x0000001000047882 */ /* 0x000fe20000000000 */
[----:B------:R-:W-:Y:S01]  /*2d50*/  HFMA2 R0, -RZ, RZ, 0, 5.9604644775390625e-08 ;  /* 0x00000001ff007431 */ /* 0x000fe200000001ff */
[----:B------:R-:W-:-:S03]  /*2d60*/  MOV R2, 0xffff ;  /* 0x0000ffff00027802 */ /* 0x000fc60000000f00 */
[----:B------:R-:W-:Y:S04]  /*2d70*/  DEPBAR.LE SB2, 0x36 ;  /* 0x0000ad800000791a */ /* 0x000fe80000000000 */
[----:B------:R-:W2:Y:S02]  /*2d80*/  UTCATOMSWS.FIND_AND_SET.ALIGN UP0, UR4, UR4 ;  /* 0x00000004000475e3 */ /* 0x000ea40008000800 */
[----:B--2---:R-:W-:Y:S01]  /*2d90*/  MOV R3, UR4 ;  /* 0x0000000400037c02 */ /* 0x004fe20008000f00 */
[----:B------:R-:W-:Y:S06]  /*2da0*/  BRA.U UP0, `(.L_x_52) ;  /* 0x0000000100187547 */ /* 0x000fec000b800000 */
.L_x_53:
[----:B------:R-:W-:Y:S05]  /*2db0*/  NANOSLEEP 0x64 ;  /* 0x000000640000795d */ /* 0x000fea0003800000 */
[----:B------:R-:W-:-:S05]  /*2dc0*/  UMOV UR4, 0x10 ;  /* 0x0000001000047882 */ /* 0x000fca0000000000 */
[----:B------:R-:W-:Y:S04]  /*2dd0*/  DEPBAR.LE SB2, 0x36 ;  /* 0x0000ad800000791a */ /* 0x000fe80000000000 */
[----:B------:R-:W2:Y:S02]  /*2de0*/  UTCATOMSWS.FIND_AND_SET.ALIGN UP0, UR4, UR4 ;  /* 0x00000004000475e3 */ /* 0x000ea40008000800 */
[----:B--2---:R-:W-:Y:S01]  /*2df0*/  MOV R3, UR4 ;  /* 0x0000000400037c02 */ /* 0x004fe20008000f00 */
[----:B------:R-:W-:Y:S05]  /*2e00*/  BRA.U !UP0, `(.L_x_53) ;  /* 0xfffffffd08e87547 */ /* 0x000fea000b83ffff */
.L_x_52:
[-C--:B------:R-:W-:Y:S02]  /*2e10*/  SHF.L.U32 R2, R2, R3.reuse, RZ ;  /* 0x0000000302027219 */ /* 0x080fe400000006ff */
[----:B------:R-:W-:Y:S01]  /*2e20*/  SHF.L.U32 R0, R0, R3, RZ ;  /* 0x0000000300007219 */ /* 0x000fe200000006ff */
[----:B------:R-:W-:Y:S02]  /*2e30*/  IMAD.SHL.U32 R3, R3, 0x20, RZ ;  /* 0x0000002003037824 */ /* 0x000fe400078e00ff */
[----:B------:R2:W-:Y:S04]  /*2e40*/  ATOMS.OR RZ, [UR6+0x14], R2 ;  /* 0x00001402ffff798c */ /* 0x0005e8000b000006 */
[----:B------:R2:W-:Y:S04]  /*2e50*/  ATOMS.OR RZ, [UR6+0x18], R0 ;  /* 0x00001800ffff798c */ /* 0x0005e8000b000006 */
[----:B------:R2:W-:Y:S01]  /*2e60*/  STS [UR5+0x120], R3 ;  /* 0x00012003ff007988 */ /* 0x0005e20008000805 */
[----:B------:R-:W-:Y:S05]  /*2e70*/  BRA `(.L_x_51) ;  /* 0x0000000000107947 */ /* 0x000fea0003800000 */
.L_x_50:
[----:B------:R-:W-:Y:S02]  /*2e80*/  MOV R0, 0xffffffff ;  /* 0xffffffff00007802 */ /* 0x000fe40000000f00 */
[----:B------:R-:W-:-:S03]  /*2e90*/  MOV R2, 0x2ec0 ;  /* 0x00002ec000027802 */ /* 0x000fc60000000f00 */
[----:B------:R2:W-:Y:S04]  /*2ea0*/  STS [UR5+0x120], R0 ;  /* 0x00012000ff007988 */ /* 0x0005e80008000805 */
[----:B-12--5:R-:W-:Y:S05]  /*2eb0*/  CALL.REL.NOINC `($__internal_1_$__cuda_sm10x_tcgen05_guardrail_trap_phase_invalid_during_alloc) ;  /* 0x0000006400607944 */ /* 0x026fea0003c00000 */
.L_x_51:
[----:B------:R-:W-:Y:S05]  /*2ec0*/  WARPSYNC.ALL ;  /* 0x0000000000007948 */ /* 0x000fea0003800000 */
[----:B------:R-:W3:Y:S01]  /*2ed0*/  S2UR UR4, SR_CgaCtaId ;  /* 0x00000000000479c3 */ /* 0x000ee20000008800 */
[----:B------:R-:W-:Y:S01]  /*2ee0*/  UMOV UR27, 0x400 ;  /* 0x00000400001b7882 */ /* 0x000fe20000000000 */
[----:B------:R-:W-:-:S06]  /*2ef0*/  NOP ;  /* 0x0000000000007918 */ /* 0x000fcc0000000000 */
[----:B------:R-:W-:Y:S06]  /*2f00*/  BAR.ARV 0x6, 0xa0 ;  /* 0x0182800000007b1d */ /* 0x000fec0000002000 */
[----:B------:R-:W4:Y:S01]  /*2f10*/  LDCU UR6, c[0x0][0x38c] ;  /* 0x00007180ff0677ac */ /* 0x000f220008000800 */
[----:B------:R-:W-:Y:S01]  /*2f20*/  IMAD.MOV.U32 R11, RZ, RZ, 0x1 ;  /* 0x00000001ff0b7424 */ /* 0x000fe200078e00ff */
[----:B------:R-:W-:Y:S01]  /*2f30*/  CS2R R8, SRZ ;  /* 0x0000000000087805 */ /* 0x000fe2000001ff00 */
[----:B------:R-:W-:Y:S01]  /*2f40*/  IMAD.MOV.U32 R10, RZ, RZ, RZ ;  /* 0x000000ffff0a7224 */ /* 0x000fe200078e00ff */
[----:B------:R-:W-:Y:S01]  /*2f50*/  UMOV UR29, URZ ;  /* 0x000000ff001d7c82 */ /* 0x000fe20008000000 */
[----:B------:R-:W-:Y:S01]  /*2f60*/  UMOV UR23, URZ ;  /* 0x000000ff00177c82 */ /* 0x000fe20008000000 */
[----:B------:R-:W-:Y:S01]  /*2f70*/  UMOV UR38, 0x0 ;  /* 0x0000000000267882 */ /* 0x000fe20000000000 */
[----:B------:R-:W-:Y:S01]  /*2f80*/  UMOV UR39, 0x43804a0 ;  /* 0x043804a000277882 */ /* 0x000fe20000000000 */
[----:B------:R-:W-:Y:S01]  /*2f90*/  UMOV UR36, 0x0 ;  /* 0x0000000000247882 */ /* 0x000fe20000000000 */
[----:B------:R-:W-:Y:S01]  /*2fa0*/  UMOV UR37, 0x43804a0 ;  /* 0x043804a000257882 */ /* 0x000fe20000000000 */
[----:B---3--:R-:W-:Y:S01]  /*2fb0*/  ULEA UR27, UR4, UR27, 0x18 ;  /* 0x0000001b041b7291 */ /* 0x008fe2000f8ec0ff */
[----:B------:R-:W3:Y:S03]  /*2fc0*/  LDCU UR4, c[0x0][0x38c] ;  /* 0x00007180ff0477ac */ /* 0x000ee60008000800 */
[----:B------:R-:W-:-:S02]  /*2fd0*/  UIADD3 UR5, UPT, UPT, UR27, 0x7300, URZ ;  /* 0x000073001b057890 */ /* 0x000fc4000fffe0ff */
[----:B----4-:R-:W-:-:S03]  /*2fe0*/  UISETP.GE.AND UP4, UPT, UR6, 0x1, UPT ;  /* 0x000000010600788c */ /* 0x010fc6000bf86270 */
[----:B--2---:R-:W1:Y:S01]  /*2ff0*/  LDS R0, [UR27+0x120] ;  /* 0x0001201bff007984 */ /* 0x004e620008000800 */
[----:B------:R-:W-:Y:S01]  /*3000*/  USHF.R.U32.HI UR5, URZ, 0x4, UR5 ;  /* 0x00000004ff057899 */ /* 0x000fe20008011605 */
[----:B------:R-:W-:Y:S01]  /*3010*/  UMOV UR34, 0x0 ;  /* 0x0000000000227882 */ /* 0x000fe20000000000 */
[----:B------:R-:W-:Y:S02]  /*3020*/  UMOV UR35, 0x43804a0 ;  /* 0x043804a000237882 */ /* 0x000fe40000000000 */
[----:B------:R-:W-:Y:S01]  /*3030*/  ULOP3.LUT UR5, UR5, 0x3fff, URZ, 0xc0, !UPT ;  /* 0x00003fff05057892 */ /* 0x000fe2000f8ec0ff */
[----:B------:R-:W-:Y:S01]  /*3040*/  UMOV UR32, 0x0 ;  /* 0x0000000000207882 */ /* 0x000fe20000000000 */
[----:B------:R-:W-:Y:S02]  /*3050*/  UMOV UR33, 0x43804a0 ;  /* 0x043804a000217882 */ /* 0x000fe40000000000 */
[----:B------:R-:W-:Y:S02]  /*3060*/  ULOP3.LUT UR28, UR5, 0x10000, URZ, 0xfc, !UPT ;  /* 0x00010000051c7892 */ /* 0x000fe4000f8efcff */
[----:B---3--:R-:W-:-:S04]  /*3070*/  UIADD3 UR4, UPT, UPT, UR4, 0x7f, URZ ;  /* 0x0000007f04047890 */ /* 0x008fc8000fffe0ff */
[----:B------:R-:W-:-:S04]  /*3080*/  USHF.R.S32.HI UR31, URZ, 0x1f, UR4 ;  /* 0x0000001fff1f7899 */ /* 0x000fc80008011404 */
[----:B------:R-:W-:Y:S02]  /*3090*/  ULEA.HI UR31, UR31, UR4, URZ, 0x7 ;  /* 0x000000041f1f7291 */ /* 0x000fe4000f8f38ff */
[----:B------:R-:W-:Y:S02]  /*30a0*/  UIADD3 UR4, UPT, UPT, UR27, 0x11300, URZ ;  /* 0x000113001b047890 */ /* 0x000fe4000fffe0ff */
[----:B------:R-:W-:Y:S02]  /*30b0*/  USHF.R.S32.HI UR31, URZ, 0x7, UR31 ;  /* 0x00000007ff1f7899 */ /* 0x000fe4000801141f */
[----:B------:R-:W-:Y:S02]  /*30c0*/  USHF.R.U32.HI UR4, URZ, 0x4, UR4 ;  /* 0x00000004ff047899 */ /* 0x000fe40008011604 */
[----:B------:R-:W-:Y:S02]  /*30d0*/  UISETP.LT.AND UP0, UPT, UR31, 0x1, UPT ;  /* 0x000000011f00788c */ /* 0x000fe4000bf01270 */
[----:B------:R-:W-:-:S02]  /*30e0*/  ULOP3.LUT UR4, UR4, 0x3fff, URZ, 0xc0, !UPT ;  /* 0x00003fff04047892 */ /* 0x000fc4000f8ec0ff */
[----:B------:R-:W-:Y:S02]  /*30f0*/  USEL UR40, UR31, 0x1, !UP0 ;  /* 0x000000011f287887 */ /* 0x000fe4000c000000 */
[----:B------:R-:W-:Y:S02]  /*3100*/  ULOP3.LUT UR4, UR4, 0x10000, URZ, 0xfc, !UPT ;  /* 0x0001000004047892 */ /* 0x000fe4000f8efcff */
[----:B------:R-:W-:Y:S01]  /*3110*/  UIADD3 UR40, UPT, UPT, -UR40, URZ, URZ ;  /* 0x000000ff28287290 */ /* 0x000fe2000fffe1ff */
[----:B-1----:R-:W-:-:S15]  /*3120*/  R2UR UR41, R0 ;  /* 0x00000000002972ca */ /* 0x002fde00000e0000 */
.L_x_60:
[----:B------:R-:W-:Y:S02]  /*3130*/  LEA R0, R10, UR27, 0x3 ;  /* 0x0000001b0a007c11 */ /* 0x000fe4000f8e18ff */
[----:B------:R-:W-:Y:S02]  /*3140*/  SHF.L.U32 R2, R9, 0x1f, RZ ;  /* 0x0000001f09027819 */ /* 0x000fe400000006ff */
[----:B------:R-:W-:Y:S01]  /*3150*/  PLOP3.LUT P0, PT, PT, PT, UP4, 0x80, 0x8 ;  /* 0x000000000008781c */ /* 0x000fe20003f0f048 */
[----:B------:R-:W-:Y:S01]  /*3160*/  VIADD R3, R0, 0x80 ;  /* 0x0000008000037836 */ /* 0x000fe20000000000 */
[----:B-1----:R-:W1:Y:S02]  /*3170*/  SYNCS.PHASECHK.TRANS64.TRYWAIT P1, [R0+URZ+0x70], R2 ;  /* 0x00007002000075a7 */ /* 0x002e6400080211ff */
[----:B-1-3--:R-:W-:Y:S09]  /*3180*/  @!P1 BRA `(.L_x_54) ;  /* 0x0000005c00749947 */ /* 0x00aff20003800000 */
.L_x_118:
[----:B------:R-:W-:Y:S01]  /*3190*/  LEA R4, R10, UR27, 0x4 ;  /* 0x0000001b0a047c11 */ /* 0x000fe2000f8e20ff */
[----:B------:R-:W-:Y:S01]  /*31a0*/  @UP4 ULEA UR5, UR23, UR27, 0x3 ;  /* 0x0000001b17054291 */ /* 0x000fe2000f8e18ff */
[----:B------:R-:W-:Y:S01]  /*31b0*/  PLOP3.LUT P2, PT, PT, PT, PT, 0x80, 0x8 ;  /* 0x000000000008781c */ /* 0x000fe20003f4f070 */
[----:B------:R-:W-:Y:S01]  /*31c0*/  ULEA UR30, UR29, UR27, 0x3 ;  /* 0x0000001b1d1e7291 */ /* 0x000fe2000f8e18ff */
[----:B------:R-:W-:Y:S02]  /*31d0*/  PRMT R3, RZ, 0x654, R3 ;  /* 0x00000654ff037816 */ /* 0x000fe40000000003 */
[----:B------:R-:W2:Y:S01]  /*31e0*/  LDS.128 R4, [R4+0x100] ;  /* 0x0001000004047984 */ /* 0x000ea20000000c00 */
[----:B-1----:R-:W-:Y:S02]  /*31f0*/  @P0 SHF.L.U32 R2, R8, 0x1f, RZ ;  /* 0x0000001f08020819 */ /* 0x002fe400000006ff */
[----:B------:R-:W-:Y:S01]  /*3200*/  SHF.L.U32 R0, R11, 0x1f, RZ ;  /* 0x0000001f0b007819 */ /* 0x000fe200000006ff */
[----:B------:R-:W-:Y:S01]  /*3210*/  @!PT LDS RZ, [RZ] ;  /* 0x00000000fffff984 */ /* 0x000fe20000000800 */
[----:B------:R-:W-:Y:S01]  /*3220*/  @!PT LDS RZ, [RZ] ;  /* 0x00000000fffff984 */ /* 0x000fe20000000800 */
[----:B------:R-:W-:Y:S01]  /*3230*/  @!PT LDS RZ, [RZ] ;  /* 0x00000000fffff984 */ /* 0x000fe20000000800 */
[----:B------:R-:W-:Y:S01]  /*3240*/  @!PT LDS RZ, [RZ] ;  /* 0x00000000fffff984 */ /* 0x000fe20000000800 */
[----:B------:R1:W-:Y:S06]  /*3250*/  MEMBAR.ALL.CTA ;  /* 0x0000000000007992 */ /* 0x0003ec0000008000 */
[----:B-1----:R-:W1:Y:S02]  /*3260*/  FENCE.VIEW.ASYNC.S ;  /* 0x00000000000073c6 */ /* 0x002e640000000000 */
[----:B-1----:R1:W-:Y:S01]  /*3270*/  SYNCS.ARRIVE.TRANS64.RED.A1T0 RZ, [R3+URZ], RZ ;  /* 0x000000ff03ff79a7 */ /* 0x0023e200081004ff */
[----:B------:R1:W3:Y:S01]  /*3280*/  @P0 SYNCS.PHASECHK.TRANS64.TRYWAIT P2, [UR5], R2 ;  /* 0x00000002ff0005a7 */ /* 0x0002e20008041105 */
[----:B------:R-:W-:Y:S01]  /*3290*/  ULEA.HI UR5, UR29, UR29, URZ, 0x1 ;  /* 0x0000001d1d057291 */ /* 0x000fe2000f8f08ff */
[----:B--2---:R-:W-:-:S03]  /*32a0*/  LOP3.LUT P1, RZ, R6, 0x1, RZ, 0xc0, !PT ;  /* 0x0000000106ff7812 */ /* 0x004fc6000782c0ff */
[----:B------:R-:W-:Y:S02]  /*32b0*/  ULOP3.LUT UR6, UR5, 0xffe, URZ, 0xc0, !UPT ;  /* 0x00000ffe05067892 */ /* 0x000fe4000f8ec0ff */
[----:B------:R-:W-:Y:S02]  /*32c0*/  USHF.R.U32.HI UR22, URZ, 0x1, UR5 ;  /* 0x00000001ff167899 */ /* 0x000fe40008011605 */
[----:B------:R-:W-:Y:S02]  /*32d0*/  UIADD3 UR5, UPT, UPT, -UR6, UR29, URZ ;  /* 0x0000001d06057290 */ /* 0x000fe4000fffe1ff */
[----:B------:R-:W-:-:S04]  /*32e0*/  UIMAD UR22, UR22, 0xe0, UR41 ;  /* 0x000000e0161678a4 */ /* 0x000fc8000f8e0229 */
[----:B------:R-:W-:Y:S01]  /*32f0*/  ULEA UR22, UR5, UR22, 0x14 ;  /* 0x0000001605167291 */ /* 0x000fe2000f8ea0ff */
[----:B------:R-:W2:Y:S02]  /*3300*/  SYNCS.PHASECHK.TRANS64.TRYWAIT P0, [UR30+0xb0], R0 ;  /* 0x0000b000ff0075a7 */ /* 0x000ea4000800111e */
[----:B-123--:R-:W-:Y:S09]  /*3310*/  @!P0 BRA `(.L_x_55) ;  /* 0x0000005c00248947 */ /* 0x00eff20003800000 */
.L_x_120:
[----:B------:R-:W-:Y:S01]  /*3320*/  IADD3 R10, PT, PT, R10, 0x1, RZ ;  /* 0x000000010a0a7810 */ /* 0x000fe20007ffe0ff */
[----:B------:R-:W-:Y:S06]  /*3330*/  BRA.U !UP4, `(.L_x_56) ;  /* 0x000000010cc07547 */ /* 0x000fec000b800000 */
[----:B------:R-:W-:Y:S01]  /*3340*/  UPLOP3.LUT UP2, UPT, UPT, UPT, UPT, 0x40, 0x4 ;  /* 0x000000000004789c */ /* 0x000fe20003f4e870 */
[----:B------:R-:W-:Y:S01]  /*3350*/  UMOV UR25, UR40 ;  /* 0x0000002800197c82 */ /* 0x000fe20008000000 */
[----:B------:R-:W-:Y:S01]  /*3360*/  UMOV UR24, UR31 ;  /* 0x0000001f00187c82 */ /* 0x000fe20008000000 */
[----:B------:R-:W-:-:S08]  /*3370*/  UMOV UR5, UR23 ;  /* 0x0000001700057c82 */ /* 0x000fd00008000000 */
.L_x_59:
[----:B------:R-:W-:Y:S02]  /*3380*/  UIADD3 UR25, UPT, UPT, UR25, 0x1, URZ ;  /* 0x0000000119197890 */ /* 0x000fe4000fffe0ff */
[----:B--2---:R-:W-:Y:S02]  /*3390*/  ULEA UR7, UR5, UR27, 0x3 ;  /* 0x0000001b05077291 */ /* 0x004fe4000f8e18ff */
[----:B------:R-:W-:Y:S01]  /*33a0*/  UISETP.NE.AND UP3, UPT, UR25, URZ, UPT ;  /* 0x000000ff1900728c */ /* 0x000fe2000bf65270 */
[----:B---3--:R-:W-:Y:S10]  /*33b0*/  @P2 BRA `(.L_x_57) ;  /* 0x00000000000c2947 */ /* 0x008ff40003800000 */
[----:B-1----:R-:W-:Y:S04]  /*33c0*/  SHF.L.U32 R2, R8, 0x1f, RZ ;  /* 0x0000001f08027819 */ /* 0x002fe800000006ff */
[----:B------:R-:W1:Y:S02]  /*33d0*/  SYNCS.PHASECHK.TRANS64.TRYWAIT P0, [UR7], R2 ;  /* 0x00000002ff0075a7 */ /* 0x000e640008001107 */
[----:B-1----:R-:W-:Y:S05]  /*33e0*/  @!P0 BRA `(.L_x_58) ;  /* 0x0000005c00088947 */ /* 0x002fea0003800000 */
.L_x_57:
[----:B------:R-:W-:Y:S01]  /*33f0*/  UISETP.NE.AND UP0, UPT, UR24, 0x1, UPT ;  /* 0x000000011800788c */ /* 0x000fe2000bf05270 */
[----:B------:R-:W-:Y:S01]  /*3400*/  PLOP3.LUT P2, PT, PT, PT, PT, 0x80, 0x8 ;  /* 0x000000000008781c */ /* 0x000fe20003f4f070 */
[----:B------:R-:W-:Y:S02]  /*3410*/  UIADD3 UR6, UPT, UPT, UR5, 0x1, URZ ;  /* 0x0000000105067890 */ /* 0x000fe4000fffe0ff */
[----:B------:R-:W-:Y:S02]  /*3420*/  UIADD3 UR26, UPT, UPT, UR7, 0x28, URZ ;  /* 0x00000028071a7890 */ /* 0x000fe4000fffe0ff */
[----:B------:R-:W-:Y:S01]  /*3430*/  UISETP.NE.AND UP1, UPT, UR6, 0x5, UPT ;  /* 0x000000050600788c */ /* 0x000fe2000bf25270 */
[----:B------:R-:W-:Y:S01]  /*3440*/  PLOP3.LUT P0, PT, PT, PT, UP0, 0x80, 0x8 ;  /* 0x000000000008781c */ /* 0x000fe20003f0f008 */
[----:B------:R-:W-:Y:S02]  /*3450*/  UIADD3 UR24, UPT, UPT, UR24, -0x1, URZ ;  /* 0xffffffff18187890 */ /* 0x000fe4000fffe0ff */
[----:B------:R-:W-:Y:S02]  /*3460*/  USEL UR8, URZ, 0x1, UP1 ;  /* 0x00000001ff087887 */ /* 0x000fe40008800000 */
[----:B------:R-:W-:Y:S01]  /*3470*/  USEL UR23, UR6, URZ, UP1 ;  /* 0x000000ff06177287 */ /* 0x000fe20008800000 */
[----:B------:R-:W-:Y:S01]  /*3480*/  UMOV UR7, 0x40004040 ;  /* 0x4000404000077882 */ /* 0x000fe20000000000 */
[----:B------:R-:W-:Y:S02]  /*3490*/  UMOV UR9, 0x40004040 ;  /* 0x4000404000097882 */ /* 0x000fe40000000000 */
[----:B------:R-:W-:Y:S01]  /*34a0*/  @UP0 ULEA UR6, UR23, UR27, 0x3 ;  /* 0x0000001b17060291 */ /* 0x000fe2000f8e18ff */
[----:B------:R-:W-:Y:S01]  /*34b0*/  LOP3.LUT R8, R8, UR8, RZ, 0x3c, !PT ;  /* 0x0000000808087c12 */ /* 0x000fe2000f8e3cff */
[----:B------:R-:W-:Y:S01]  /*34c0*/  ULEA UR8, UR5, UR28, 0x9 ;  /* 0x0000001c05087291 */ /* 0x000fe2000f8e48ff */
[----:B------:R-:W-:Y:S02]  /*34d0*/  UMOV UR21, 0x40004040 ;  /* 0x4000404000157882 */ /* 0x000fe40000000000 */
[----:B-1----:R-:W-:Y:S01]  /*34e0*/  @P0 SHF.L.U32 R0, R8, 0x1f, RZ ;  /* 0x0000001f08000819 */ /* 0x002fe200000006ff */
[----:B------:R-:W-:Y:S02]  /*34f0*/  UIADD3 UR18, UPT, UPT, UR8, 0x2, URZ ;  /* 0x0000000208127890 */ /* 0x000fe4000fffe0ff */
[----:B------:R-:W-:Y:S01]  /*3500*/  UIADD3 UR14, UPT, UPT, UR8, 0x4, URZ ;  /* 0x00000004080e7890 */ /* 0x000fe2000fffe0ff */
[----:B------:R2:W3:Y:S01]  /*3510*/  @P0 SYNCS.PHASECHK.TRANS64.TRYWAIT P2, [UR6], R0 ;  /* 0x00000000ff0005a7 */ /* 0x0004e20008041106 */
[----:B------:R-:W-:Y:S02]  /*3520*/  UIMAD UR6, UR5, 0x700, UR4 ;  /* 0x00000700050678a4 */ /* 0x000fe4000f8e0204 */
[----:B------:R-:W-:Y:S02]  /*3530*/  UIADD3 UR10, UPT, UPT, UR8, 0x6, URZ ;  /* 0x00000006080a7890 */ /* 0x000fe4000fffe0ff */
[----:B------:R-:W-:Y:S02]  /*3540*/  UIADD3 UR20, UPT, UPT, UR6, 0x2, URZ ;  /* 0x0000000206147890 */ /* 0x000fe4000fffe0ff */
[----:B------:R-:W-:Y:S02]  /*3550*/  UIADD3 UR16, UPT, UPT, UR6, 0x4, URZ ;  /* 0x0000000406107890 */ /* 0x000fe4000fffe0ff */
[----:B------:R-:W-:Y:S01]  /*3560*/  UIADD3 UR12, UPT, UPT, UR6, 0x6, URZ ;  /* 0x00000006060c7890 */ /* 0x000fe2000fffe0ff */
[----:B------:R2:W-:Y:S01]  /*3570*/  UTCIMMA gdesc[UR8], gdesc[UR6], tmem[UR22], tmem[UR38], idesc[UR39], UP2 ;  /* 0x00ff2606080075ea */ /* 0x0005e20009000116 */
[----:B------:R-:W-:Y:S01]  /*3580*/  UPLOP3.LUT UP2, UPT, UPT, UPT, UPT, 0x80, 0x8 ;  /* 0x000000000008789c */ /* 0x000fe20003f4f070 */
[----:B------:R-:W-:Y:S01]  /*3590*/  UMOV UR19, 0x40004040 ;  /* 0x4000404000137882 */ /* 0x000fe20000000000 */
[----:B------:R-:W-:Y:S01]  /*35a0*/  UMOV UR17, 0x40004040 ;  /* 0x4000404000117882 */ /* 0x000fe20000000000 */
[----:B------:R2:W-:Y:S01]  /*35b0*/  UTCIMMA gdesc[UR18], gdesc[UR20], tmem[UR22], tmem[UR36], idesc[UR37], UPT ;  /* 0x00ff2414120075ea */ /* 0x0005e2000b800116 */
[----:B------:R-:W-:Y:S01]  /*35c0*/  UMOV UR15, 0x40004040 ;  /* 0x40004040000f7882 */ /* 0x000fe20000000000 */
[----:B------:R-:W-:Y:S01]  /*35d0*/  UMOV UR13, 0x40004040 ;  /* 0x40004040000d7882 */ /* 0x000fe20000000000 */
[----:B------:R-:W-:Y:S01]  /*35e0*/  UMOV UR11, 0x40004040 ;  /* 0x40004040000b7882 */ /* 0x000fe20000000000 */
[----:B------:R2:W-:Y:S01]  /*35f0*/  UTCIMMA gdesc[UR14], gdesc[UR16], tmem[UR22], tmem[UR34], idesc[UR35], UPT ;  /* 0x00ff22100e0075ea */ /* 0x0005e2000b800116 */
[----:B------:R2:W-:Y:S01]  /*3600*/  UTCIMMA gdesc[UR10], gdesc[UR12], tmem[UR22], tmem[UR32], idesc[UR33], UPT ;  /* 0x00ff200c0a0075ea */ /* 0x0005e2000b800116 */
[----:B------:R2:W-:Y:S01]  /*3610*/  UTCBAR [UR26], URZ ;  /* 0x000000ff1a0073e9 */ /* 0x0005e200080000ff */
[----:B------:R-:W-:Y:S01]  /*3620*/  UMOV UR5, UR23 ;  /* 0x0000001700057c82 */ /* 0x000fe20008000000 */
[----:B------:R-:W-:Y:S05]  /*3630*/  BRA.U UP3, `(.L_x_59) ;  /* 0xfffffffd03507547 */ /* 0x000fea000b83ffff */
.L_x_56:
[----:B------:R-:W-:Y:S01]  /*3640*/  UIADD3 UR5, UPT, UPT, UR29, 0x1, URZ ;  /* 0x000000011d057890 */ /* 0x000fe2000fffe0ff */
[C---:B------:R-:W-:Y:S01]  /*3650*/  ISETP.NE.AND P0, PT, R10.reuse, 0x2, PT ;  /* 0x000000020a00780c */ /* 0x040fe20003f05270 */
[----:B--2---:R-:W-:Y:S02]  /*3660*/  UIADD3 UR6, UPT, UPT, UR30, 0x90, URZ ;  /* 0x000000901e067890 */ /* 0x004fe4000fffe0ff */
[----:B------:R-:W-:Y:S01]  /*3670*/  UISETP.NE.AND UP0, UPT, UR5, 0x4, UPT ;  /* 0x000000040500788c */ /* 0x000fe2000bf05270 */
[----:B-1----:R-:W-:Y:S02]  /*3680*/  SEL R0, RZ, 0x1, P0 ;  /* 0x00000001ff007807 */ /* 0x002fe40000000000 */
[----:B------:R-:W-:Y:S01]  /*3690*/  SEL R10, R10, RZ, P0 ;  /* 0x000000ff0a0a7207 */ /* 0x000fe20000000000 */
[----:B------:R-:W-:Y:S01]  /*36a0*/  USEL UR7, URZ, 0x1, UP0 ;  /* 0x00000001ff077887 */ /* 0x000fe20008000000 */
[----:B------:R-:W-:Y:S01]  /*36b0*/  LOP3.LUT R9, R9, R0, RZ, 0x3c, !PT ;  /* 0x0000000009097212 */ /* 0x000fe200078e3cff */
[----:B------:R-:W-:Y:S01]  /*36c0*/  USEL UR29, UR5, URZ, UP0 ;  /* 0x000000ff051d7287 */ /* 0x000fe20008000000 */
[----:B------:R1:W-:Y:S03]  /*36d0*/  UTCBAR [UR6], URZ ;  /* 0x000000ff060073e9 */ /* 0x0003e600080000ff */
[----:B------:R-:W-:Y:S01]  /*36e0*/  LOP3.LUT R11, R11, UR7, RZ, 0x3c, !PT ;  /* 0x000000070b0b7c12 */ /* 0x000fe2000f8e3cff */
[----:B------:R-:W-:Y:S07]  /*36f0*/  @P1 BRA `(.L_x_60) ;  /* 0xfffffff8008c1947 */ /* 0x000fee000383ffff */
[----:B------:R-:W2:Y:S01]  /*3700*/  S2UR UR8, SR_CgaCtaId ;  /* 0x00000000000879c3 */ /* 0x000ea20000008800 */
[----:B------:R-:W-:Y:S01]  /*3710*/  ELECT P0, URZ, PT ;  /* 0x0000000000ff782f */ /* 0x000fe20003800000 */
[----:B------:R-:W-:Y:S01]  /*3720*/  IMAD.MOV.U32 R0, RZ, RZ, 0x1 ;  /* 0x00000001ff007424 */ /* 0x000fe200078e00ff */
[----:B------:R-:W-:Y:S01]  /*3730*/  UIADD3 UR27, UPT, UPT, UR27, 0xb0, URZ ;  /* 0x000000b01b1b7890 */ /* 0x000fe2000fffe0ff */
[----:B------:R-:W-:Y:S01]  /*3740*/  SHF.L.U32 R2, R11, 0x1f, RZ ;  /* 0x0000001f0b027819 */ /* 0x000fe200000006ff */
[----:B------:R-:W-:-:S03]  /*3750*/  UMOV UR4, 0x40 ;  /* 0x0000004000047882 */ /* 0x000fc60000000000 */
[----:B------:R-:W-:Y:S01]  /*3760*/  UVIRTCOUNT.DEALLOC.SMPOOL 0x80 ;  /* 0x000000800000784c */ /* 0x000fe20000000000 */
[----:B--2---:R-:W-:Y:S02]  /*3770*/  ULEA UR8, UR8, UR4, 0x18 ;  /* 0x0000000408087291 */ /* 0x004fe4000f8ec0ff */
[----:B------:R-:W-:-:S07]  /*3780*/  ULEA UR4, UR29, UR27, 0x3 ;  /* 0x0000001b1d047291 */ /* 0x000fce000f8e18ff */
[----:B------:R2:W-:Y:S02]  /*3790*/  @P0 STS.U8 [UR8+0x1c], R0 ;  /* 0x00001c00ff000988 */ /* 0x0005e40008000008 */
[----:B------:R-:W4:Y:S02]  /*37a0*/  SYNCS.PHASECHK.TRANS64.TRYWAIT P0, [UR4], R2 ;  /* 0x00000002ff0075a7 */ /* 0x000f240008001104 */
[----:B--2-4-:R-:W-:Y:S05]  /*37b0*/  @!P0 BRA `(.L_x_61) ;  /* 0x00000058002c8947 */ /* 0x014fea0003800000 */
.L_x_123:
[----:B------:R-:W-:-:S04]  /*37c0*/  UIADD3 UR4, UPT, UPT, UR29, 0x1, URZ ;  /* 0x000000011d047890 */ /* 0x000fc8000fffe0ff */
[----:B------:R-:W-:-:S04]  /*37d0*/  UISETP.NE.AND UP0, UPT, UR4, 0x4, UPT ;  /* 0x000000040400788c */ /* 0x000fc8000bf05270 */
[----:B-1----:R-:W-:Y:S02]  /*37e0*/  USEL UR6, URZ, 0x1, UP0 ;  /* 0x00000001ff067887 */ /* 0x002fe40008000000 */
[----:B------:R-:W-:-:S04]  /*37f0*/  USEL UR4, UR4, URZ, UP0 ;  /* 0x000000ff04047287 */ /* 0x000fc80008000000 */
[----:B------:R-:W-:Y:S01]  /*3800*/  ULEA UR5, UR4, UR27, 0x3 ;  /* 0x0000001b04057291 */ /* 0x000fe2000f8e18ff */
[----:B--2---:R-:W-:-:S04]  /*3810*/  LOP3.LUT R2, R11, UR6, RZ, 0x3c, !PT ;  /* 0x000000060b027c12 */ /* 0x004fc8000f8e3cff */
[----:B------:R-:W-:-:S04]  /*3820*/  SHF.L.U32 R3, R2, 0x1f, RZ ;  /* 0x0000001f02037819 */ /* 0x000fc800000006ff */
[----:B------:R-:W1:Y:S02]  /*3830*/  SYNCS.PHASECHK.TRANS64.TRYWAIT P0, [UR5], R3 ;  /* 0x00000003ff0075a7 */ /* 0x000e640008001105 */
[----:B-1----:R-:W-:Y:S05]  /*3840*/  @!P0 BRA `(.L_x_62) ;  /* 0x0000005800208947 */ /* 0x002fea0003800000 */
.L_x_125:
        /* <DEDUP_REMOVED lines=9> */
.L_x_127:
[----:B------:R-:W-:-:S04]  /*38e0*/  UIADD3 UR4, UPT, UPT, UR4, 0x1, URZ ;  /* 0x0000000104047890 */ /* 0x000fc8000fffe0ff */
[----:B------:R-:W-:-:S04]  /*38f0*/  UISETP.NE.AND UP0, UPT, UR4, 0x4, UPT ;  /* 0x000000040400788c */ /* 0x000fc8000bf05270 */
[----:B------:R-:W-:Y:S02]  /*3900*/  USEL UR5, URZ, 0x1, UP0 ;  /* 0x00000001ff057887 */ /* 0x000fe40008000000 */
[----:B------:R-:W-:-:S04]  /*3910*/  USEL UR4, UR4, URZ, UP0 ;  /* 0x000000ff04047287 */ /* 0x000fc80008000000 */
[----:B------:R-:W-:Y:S01]  /*3920*/  ULEA UR4, UR4, UR27, 0x3 ;  /* 0x0000001b04047291 */ /* 0x000fe2000f8e18ff */
[----:B------:R-:W-:-:S04]  /*3930*/  LOP3.LUT R2, R2, UR5, RZ, 0x3c, !PT ;  /* 0x0000000502027c12 */ /* 0x000fc8000f8e3cff */
[----:B------:R-:W-:-:S04]  /*3940*/  SHF.L.U32 R2, R2, 0x1f, RZ ;  /* 0x0000001f02027819 */ /* 0x000fc800000006ff */
[----:B------:R-:W2:Y:S02]  /*3950*/  SYNCS.PHASECHK.TRANS64.TRYWAIT P0, [UR4], R2 ;  /* 0x00000002ff0075a7 */ /* 0x000ea40008001104 */
[----:B--2---:R-:W-:Y:S05]  /*3960*/  @!P0 BRA `(.L_x_64) ;  /* 0x0000005800088947 */ /* 0x004fea0003800000 */
.L_x_129:
[----:B------:R-:W-:Y:S01]  /*3970*/  NOP ;  /* 0x0000000000007918 */ /* 0x000fe20000000000 */
[----:B-1----:R-:W1:Y:S01]  /*3980*/  LDS R0, [UR8+0x14] ;  /* 0x00001408ff007984 */ /* 0x002e620008000800 */
[----:B------:R-:W-:Y:S01]  /*3990*/  ULOP3.LUT UR4, UR41, 0xffff, URZ, 0xc0, !UPT ;  /* 0x0000ffff29047892 */ /* 0x000fe2000f8ec0ff */
[----:B------:R-:W-:Y:S01]  /*39a0*/  UMOV UR5, 0xffff ;  /* 0x0000ffff00057882 */ /* 0x000fe20000000000 */
[----:B------:R-:W-:Y:S02]  /*39b0*/  UMOV UR6, 0x1 ;  /* 0x0000000100067882 */ /* 0x000fe40000000000 */
[----:B------:R-:W-:-:S04]  /*39c0*/  USHF.R.U32.HI UR4, URZ, 0x5, UR4 ;  /* 0x00000005ff047899 */ /* 0x000fc80008011604 */
[----:B------:R-:W-:Y:S02]  /*39d0*/  USHF.L.U32 UR5, UR5, UR4, URZ ;  /* 0x0000000405057299 */ /* 0x000fe400080006ff */
[----:B------:R-:W-:-:S04]  /*39e0*/  USHF.L.U32 UR4, UR6, UR4, URZ ;  /* 0x0000000406047299 */ /* 0x000fc800080006ff */
[----:B-1----:R-:W-:-:S04]  /*39f0*/  LOP3.LUT R0, R0, UR5, RZ, 0xc0, !PT ;  /* 0x0000000500007c12 */ /* 0x002fc8000f8ec0ff */
[----:B------:R-:W-:-:S13]  /*3a00*/  ISETP.NE.AND P0, PT, R0, UR5, PT ;  /* 0x0000000500007c0c */ /* 0x000fda000bf05270 */
[----:B------:R-:W-:Y:S05]  /*3a10*/  @P0 BRA `(.L_x_65) ;  /* 0x0000000000580947 */ /* 0x000fea0003800000 */
[----:B------:R-:W1:Y:S02]  /*3a20*/  LDS R0, [UR8+0x18] ;  /* 0x00001808ff007984 */ /* 0x000e640008000800 */
[----:B-1----:R-:W-:-:S04]  /*3a30*/  LOP3.LUT R0, R0, UR4, RZ, 0xc0, !PT ;  /* 0x0000000400007c12 */ /* 0x002fc8000f8ec0ff */
[----:B------:R-:W-:-:S13]  /*3a40*/  ISETP.NE.AND P0, PT, R0, UR4, PT ;  /* 0x0000000400007c0c */ /* 0x000fda000bf05270 */
[----:B------:R-:W-:Y:S05]  /*3a50*/  @P0 BRA `(.L_x_66) ;  /* 0x00000000003c0947 */ /* 0x000fea0003800000 */
[----:B------:R-:W1:Y:S01]  /*3a60*/  S2R R2, SR_LANEID ;  /* 0x0000000000027919 */ /* 0x000e620000000000 */
[----:B------:R-:W-:-:S06]  /*3a70*/  ULOP3.LUT UR5, URZ, UR5, URZ, 0x33, !UPT ;  /* 0x00000005ff057292 */ /* 0x000fcc000f8e33ff */
[----:B------:R-:W-:-:S04]  /*3a80*/  IMAD.U32 R0, RZ, RZ, UR5 ;  /* 0x00000005ff007e24 */ /* 0x000fc8000f8e00ff */
[----:B------:R2:W4:Y:S02]  /*3a90*/  REDUX UR7, R0 ;  /* 0x00000000000773c4 */ /* 0x0005240000000000 */
[----:B------:R1:W-:Y:S01]  /*3aa0*/  UTCATOMSWS.AND URZ, UR5 ;  /* 0x0000000500ff79e3 */ /* 0x0003e20008000000 */
[----:B--2---:R-:W-:Y:S01]  /*3ab0*/  LOP3.LUT R0, RZ, UR4, RZ, 0x33, !PT ;  /* 0x00000004ff007c12 */ /* 0x004fe2000f8e33ff */
[----:B------:R-:W-:Y:S02]  /*3ac0*/  VOTEU.ANY UR4, UPT, PT ;  /* 0x0000000000047886 */ /* 0x000fe400038e0100 */
[----:B------:R-:W-:Y:S02]  /*3ad0*/  UFLO.U32 UR4, UR4 ;  /* 0x00000004000472bd */ /* 0x000fe400080e0000 */
[----:B------:R-:W2:Y:S04]  /*3ae0*/  REDUX UR6, R0 ;  /* 0x00000000000673c4 */ /* 0x000ea80000000000 */
[----:B-1----:R-:W-:-:S02]  /*3af0*/  ISETP.EQ.U32.AND P0, PT, R2, UR4, PT ;  /* 0x0000000402007c0c */ /* 0x002fc4000bf02070 */
[----:B----4-:R-:W-:-:S11]  /*3b00*/  MOV R2, UR7 ;  /* 0x0000000700027c02 */ /* 0x010fd60008000f00 */
[----:B------:R1:W-:Y:S01]  /*3b10*/  @P0 ATOMS.AND RZ, [UR8+0x14], R2 ;  /* 0x00001402ffff098c */ /* 0x0003e2000a800008 */
[----:B--2---:R-:W-:-:S05]  /*3b20*/  IMAD.U32 R0, RZ, RZ, UR6 ;  /* 0x00000006ff007e24 */ /* 0x004fca000f8e00ff */
[----:B------:R1:W-:Y:S01]  /*3b30*/  @P0 ATOMS.AND RZ, [UR8+0x18], R0 ;  /* 0x00001800ffff098c */ /* 0x0003e2000a800008 */
[----:B------:R-:W-:Y:S05]  /*3b40*/  BRA `(.L_x_67) ;  /* 0x0000000000147947 */ /* 0x000fea0003800000 */
.L_x_66:
[----:B------:R-:W-:Y:S02]  /*3b50*/  MOV R2, 0x3b70 ;  /* 0x00003b7000027802 */ /* 0x000fe40000000f00 */
[----:B---3-5:R-:W-:Y:S05]  /*3b60*/  CALL.REL.NOINC `($__internal_0_$__cuda_sm10x_tcgen05_guardrail_trap_col_being_dealloced_not_returned_by_alloc) ;  /* 0x0000005800287944 */ /* 0x028fea0003c00000 */
[----:B------:R-:W-:Y:S05]  /*3b70*/  BRA `(.L_x_67) ;  /* 0x0000000000087947 */ /* 0x000fea0003800000 */
.L_x_65:
[----:B------:R-:W-:Y:S02]  /*3b80*/  MOV R2, 0x3ba0 ;  /* 0x00003ba000027802 */ /* 0x000fe40000000f00 */
[----:B---3-5:R-:W-:Y:S05]  /*3b90*/  CALL.REL.NOINC `($__internal_2_$__cuda_sm10x_tcgen05_guardrail_trap_unallocated_columns_being_dealloced) ;  /* 0x0000005800347944 */ /* 0x028fea0003c00000 */
.L_x_67:
[----:B------:R-:W-:Y:S01]  /*3ba0*/  NOP ;  /* 0x0000000000007918 */ /* 0x000fe20000000000 */
[----:B------:R-:W-:Y:S05]  /*3bb0*/  EXIT ;  /* 0x000000000000794d */ /* 0x000fea0003800000 */
.L_x_49:
[----:B------:R-:W-:-:S09]  /*3bc0*/  UISETP.NE.OR UP0, UPT, UR18, 0x3, !UP3 ;  /* 0x000000031200788c */ /* 0x000fd2000df05670 */
[----:B------:R-:W-:Y:S05]  /*3bd0*/  BRA.U UP0, `(.L_x_68) ;  /* 0x0000000d00947547 */ /* 0x000fea000b800000 */
[----:B------:R-:W2:Y:S01]  /*3be0*/  LDCU.64 UR6, c[0x0][0x888] ;  /* 0x00011100ff0677ac */ /* 0x000ea20008000a00 */
[----:B------:R-:W-:Y:S02]  /*3bf0*/  HFMA2 R9, -RZ, RZ, 0, 0 ;  /* 0x00000000ff097431 */ /* 0x000fe400000001ff */
[----:B------:R-:W-:Y:S01]  /*3c00*/  IMAD.MOV.U32 R11, RZ, RZ, 0x1 ;  /* 0x00000001ff0b7424 */ /* 0x000fe200078e00ff */
[----:B------:R-:W-:Y:S01]  /*3c10*/  MOV R8, 0x3800 ;  /* 0x0000380000087802 */ /* 0x000fe20000000f00 */
[----:B------:R-:W3:Y:S01]  /*3c20*/  LDCU UR38, c[0x0][0x370] ;  /* 0x00006e00ff2677ac */ /* 0x000ee20008000800 */
[----:B------:R-:W-:Y:S01]  /*3c30*/  IMAD.MOV.U32 R10, RZ, RZ, RZ ;  /* 0x000000ffff0a7224 */ /* 0x000fe200078e00ff */
[----:B------:R-:W3:Y:S01]  /*3c40*/  LDCU.128 UR48, c[0x0][0xb10] ;  /* 0x00016200ff3077ac */ /* 0x000ee20008000c00 */
[----:B------:R-:W4:Y:S01]  /*3c50*/  LDCU UR37, c[0x0][0x374] ;  /* 0x00006e80ff2577ac */ /* 0x000f220008000800 */
[----:B------:R-:W1:Y:S01]  /*3c60*/  LDCU.64 UR30, c[0x0][0x890] ;  /* 0x00011200ff1e77ac */ /* 0x000e620008000a00 */
[----:B------:R-:W1:Y:S01]  /*3c70*/  LDCU UR15, c[0x0][0xb0c] ;  /* 0x00016180ff0f77ac */ /* 0x000e620008000800 */
[----:B------:R-:W1:Y:S01]  /*3c80*/  LDCU UR45, c[0x0][0xb20] ;  /* 0x00016400ff2d77ac */ /* 0x000e620008000800 */
[----:B------:R-:W1:Y:S01]  /*3c90*/  LDCU UR4, c[0x0][0xb30] ;  /* 0x00016600ff0477ac */ /* 0x000e620008000800 */
[----:B--2---:R-:W-:Y:S01]  /*3ca0*/  UISETP.NE.U32.AND UP0, UPT, UR6, URZ, UPT ;  /* 0x000000ff0600728c */ /* 0x004fe2000bf05070 */
[----:B------:R-:W-:Y:S01]  /*3cb0*/  UMOV UR21, 0x400 ;  /* 0x0000040000157882 */ /* 0x000fe20000000000 */
[----:B---3--:R-:W-:-:S02]  /*3cc0*/  UIMAD.WIDE.U32 UR42, UR38, UR48, URZ ;  /* 0x00000030262a72a5 */ /* 0x008fc4000f8e00ff */
[----:B------:R-:W-:Y:S02]  /*3cd0*/  UISETP.NE.AND.EX UP5, UPT, UR7, URZ, UPT, UP0 ;  /* 0x000000ff0700728c */ /* 0x000fe4000bfa5300 */
[----:B----4-:R-:W-:Y:S02]  /*3ce0*/  UIMAD.WIDE.U32 UR6, UR37, UR51, URZ ;  /* 0x00000033250672a5 */ /* 0x010fe4000f8e00ff */
[----:B------:R-:W-:Y:S02]  /*3cf0*/  ULEA UR21, UR5, UR21, 0x18 ;  /* 0x0000001505157291 */ /* 0x000fe4000f8ec0ff */
[----:B-1----:R-:W-:Y:S02]  /*3d00*/  UISETP.NE.U32.AND UP6, UPT, UR30, URZ, UPT ;  /* 0x000000ff1e00728c */ /* 0x002fe4000bfc5070 */
[----:B------:R-:W-:Y:S02]  /*3d10*/  UIADD3 UR39, UPT, UPT, UR21, 0x50, URZ ;  /* 0x0000005015277890 */ /* 0x000fe4000fffe0ff */
[----:B------:R-:W-:Y:S01]  /*3d20*/  UISETP.NE.AND UP0, UPT, UR41, 0x1, UPT ;  /* 0x000000012900788c */ /* 0x000fe2000bf05270 */
[----:B------:R-:W-:Y:S01]  /*3d30*/  UMOV UR42, UR43 ;  /* 0x0000002b002a7c82 */ /* 0x000fe20008000000 */
[----:B------:R-:W-:Y:S01]  /*3d40*/  UMOV UR40, UR7 ;  /* 0x0000000700287c82 */ /* 0x000fe20008000000 */
[----:B------:R-:W-:Y:S01]  /*3d50*/  UISETP.NE.AND UP0, UPT, UR15, 0x1, UPT ;  /* 0x000000010f00788c */ /* 0x000fe2000bf05270 */
[----:B------:R-:W1:Y:S01]  /*3d60*/  LDCU.64 UR52, c[0x0][0x348] ;  /* 0x00006900ff3477ac */ /* 0x000e620008000a00 */
[----:B------:R-:W-:-:S02]  /*3d70*/  UPLOP3.LUT UP1, UPT, UPT, UPT, UPT, 0x40, 0x4 ;  /* 0x000000000004789c */ /* 0x000fc40003f2e870 */
[----:B------:R-:W-:Y:S01]  /*3d80*/  UISETP.GE.AND UP3, UPT, UR41, 0x1, UPT ;  /* 0x000000012900788c */ /* 0x000fe2000bf66270 */
[----:B------:R-:W2:Y:S01]  /*3d90*/  LDCU.64 UR22, c[0x0][0xb28] ;  /* 0x00016500ff1677ac */ /* 0x000ea20008000a00 */
[----:B------:R-:W-:Y:S02]  /*3da0*/  UISETP.NE.AND.EX UP6, UPT, UR31, URZ, UPT, UP6 ;  /* 0x000000ff1f00728c */ /* 0x000fe4000bfc5360 */
[----:B------:R-:W-:Y:S02]  /*3db0*/  UPRMT UR39, UR5, 0x654, UR39 ;  /* 0x0000065405277896 */ /* 0x000fe40008000027 */
[----:B------:R-:W-:Y:S02]  /*3dc0*/  USHF.R.U32.HI UR42, URZ, UR49, UR42 ;  /* 0x00000031ff2a7299 */ /* 0x000fe4000801162a */
[----:B------:R-:W-:Y:S02]  /*3dd0*/  USHF.R.U32.HI UR40, URZ, UR45, UR40 ;  /* 0x0000002dff287299 */ /* 0x000fe40008011628 */
[----:B------:R-:W-:-:S02]  /*3de0*/  UISETP.NE.AND UP0, UPT, UR50, 0x1, UPT ;  /* 0x000000013200788c */ /* 0x000fc4000bf05270 */
[----:B------:R-:W-:-:S11]  /*3df0*/  UISETP.NE.AND UP4, UPT, UR4, 0x1, UPT ;  /* 0x000000010400788c */ /* 0x000fd6000bf85270 */
.L_x_76:
[C---:B------:R-:W-:Y:S02]  /*3e00*/  LEA R3, R10.reuse, UR21, 0x3 ;  /* 0x000000150a037c11 */ /* 0x040fe4000f8e18ff */
[----:B------:R-:W-:Y:S02]  /*3e10*/  SHF.L.U32 R0, R9, 0x1f, RZ ;  /* 0x0000001f09007819 */ /* 0x000fe400000006ff */
[----:B------:R-:W-:Y:S02]  /*3e20*/  LEA R4, R10, UR21, 0x4 ;  /* 0x000000150a047c11 */ /* 0x000fe4000f8e20ff */
[----:B---3--:R-:W3:Y:S02]  /*3e30*/  SYNCS.PHASECHK.TRANS64.TRYWAIT P0, [R3+URZ+0x70], R0 ;  /* 0x00007000030075a7 */ /* 0x008ee400080011ff */
[----:B---3--:R-:W-:Y:S05]  /*3e40*/  @!P0 BRA `(.L_x_69) ;  /* 0x0000005000e88947 */ /* 0x008fea0003800000 */
.L_x_130:
[----:B------:R-:W4:Y:S01]  /*3e50*/  LDS.128 R4, [R4+0x100] ;  /* 0x0001000004047984 */ /* 0x000f220000000c00 */
[----:B------:R-:W-:Y:S01]  /*3e60*/  UISETP.GE.AND UP0, UPT, UR41, 0x1, UPT ;  /* 0x000000012900788c */ /* 0x000fe2000bf06270 */
[----:B------:R-:W-:Y:S01]  /*3e70*/  @!PT LDS RZ, [RZ] ;  /* 0x00000000fffff984 */ /* 0x000fe20000000800 */
[----:B------:R-:W-:Y:S01]  /*3e80*/  @!PT LDS RZ, [RZ] ;  /* 0x00000000fffff984 */ /* 0x000fe20000000800 */
[----:B------:R-:W-:Y:S01]  /*3e90*/  @!PT LDS RZ, [RZ] ;  /* 0x00000000fffff984 */ /* 0x000fe20000000800 */
[----:B------:R-:W-:Y:S01]  /*3ea0*/  @!PT LDS RZ, [RZ] ;  /* 0x00000000fffff984 */ /* 0x000fe20000000800 */
[----:B------:R1:W-:Y:S06]  /*3eb0*/  MEMBAR.ALL.CTA ;  /* 0x0000000000007992 */ /* 0x0003ec0000008000 */
[----:B-1----:R-:W1:Y:S01]  /*3ec0*/  FENCE.VIEW.ASYNC.S ;  /* 0x00000000000073c6 */ /* 0x002e620000000000 */
[----:B----4-:R-:W-:Y:S11]  /*3ed0*/  LOP3.LUT P0, RZ, R6, 0x1, RZ, 0xc0, !PT ;  /* 0x0000000106ff7812 */ /* 0x010ff6000780c0ff */
[----:B------:R-:W-:Y:S02]  /*3ee0*/  @!UPT UIADD3 URZ, UPT, UPT, URZ, URZ, URZ ;  /* 0x000000fffffff290 */ /* 0x000fe4000fffe0ff */
[----:B-1----:R-:W-:Y:S01]  /*3ef0*/  VOTEU.ANY UP3, P0 ;  /* 0x0000000000ff7886 */ /* 0x002fe20000060100 */
[----:B------:R-:W-:Y:S11]  /*3f00*/  PLOP3.LUT P0, PT, PT, PT, UP3, 0x80, 0x8 ;  /* 0x000000000008781c */ /* 0x000ff60003f0f038 */
[----:B------:R-:W-:Y:S02]  /*3f10*/  @!UPT UIADD3 URZ, UPT, UPT, URZ, URZ, URZ ;  /* 0x000000fffffff290 */ /* 0x000fe4000fffe0ff */
[----:B---3--:R-:W-:Y:S02]  /*3f20*/  @P0 SHF.R.U32.HI R0, RZ, 0x10, R5 ;  /* 0x00000010ff000819 */ /* 0x008fe40000011605 */
[----:B------:R-:W-:Y:S02]  /*3f30*/  @P0 MOV R2, R4 ;  /* 0x0000000400020202 */ /* 0x000fe40000000f00 */
[----:B------:R-:W-:Y:S01]  /*3f40*/  @P0 R2UR UR4, R0 ;  /* 0x00000000000402ca */ /* 0x000fe200000e0000 */
[----:B------:R-:W-:Y:S01]  /*3f50*/  VIADD R0, R3, 0x80 ;  /* 0x0000008003007836 */ /* 0x000fe20000000000 */
[----:B------:R-:W-:Y:S02]  /*3f60*/  @P0 LOP3.LUT R4, R5, 0xffff, RZ, 0xc0, !PT ;  /* 0x0000ffff05040812 */ /* 0x000fe400078ec0ff */
[----:B------:R-:W-:Y:S02]  /*3f70*/  @P0 R2UR UR6, R2 ;  /* 0x00000000020602ca */ /* 0x000fe400000e0000 */
[----:B------:R-:W-:Y:S02]  /*3f80*/  PRMT R0, RZ, 0x654, R0 ;  /* 0x00000654ff007816 */ /* 0x000fe40000000000 */
[----:B------:R-:W-:Y:S02]  /*3f90*/  @P0 R2UR UR5, R4 ;  /* 0x00000000040502ca */ /* 0x000fe400000e0000 */
[----:B------:R1:W-:Y:S03]  /*3fa0*/  SYNCS.ARRIVE.TRANS64.RED.A1T0 RZ, [R0+URZ], RZ ;  /* 0x000000ff00ff79a7 */ /* 0x0003e600081004ff */
[----:B------:R-:W-:Y:S04]  /*3fb0*/  @UP3 UMOV UR29, UR4 ;  /* 0x00000004001d3c82 */ /* 0x000fe80008000000 */
[----:B------:R-:W-:Y:S04]  /*3fc0*/  @UP3 UMOV UR14, UR6 ;  /* 0x00000006000e3c82 */ /* 0x000fe80008000000 */
[----:B------:R-:W-:Y:S01]  /*3fd0*/  @UP3 UMOV UR13, UR5 ;  /* 0x00000005000d3c82 */ /* 0x000fe20008000000 */
[----:B------:R-:W-:Y:S05]  /*3fe0*/  BRA.U !UP0, `(.L_x_70) ;  /* 0x0000000108c07547 */ /* 0x000fea000b800000 */
[----:B------:R-:W-:Y:S02]  /*3ff0*/  UIMAD.WIDE.U32 UR8, UR13, UR51, URZ ;  /* 0x000000330d0872a5 */ /* 0x000fe4000f8e00ff */
[----:B------:R-:W-:Y:S02]  /*4000*/  UP2UR UR12, UPR, URZ, 0x4 ;  /* 0x00000004ff0c7883 */ /* 0x000fe40008000000 */
[----:B------:R-:W-:Y:S02]  /*4010*/  UISETP.NE.AND UP2, UPT, UR50, 0x1, UPT ;  /* 0x000000013200788c */ /* 0x000fe4000bf45270 */
[----:B------:R-:W-:Y:S02]  /*4020*/  UIMAD.WIDE.U32 UR10, UR14, UR48, URZ ;  /* 0x000000300e0a72a5 */ /* 0x000fe4000f8e00ff */
[----:B------:R-:W-:Y:S02]  /*4030*/  USEL UR4, UR37, UR40, !UP2 ;  /* 0x0000002825047287 */ /* 0x000fe4000d000000 */
[----:B------:R-:W-:Y:S02]  /*4040*/  UISETP.NE.AND UP0, UPT, UR15, 0x1, UPT ;  /* 0x000000010f00788c */ /* 0x000fe4000bf05270 */
[----:B------:R-:W-:Y:S02]  /*4050*/  UP2UR UR20, UPR, URZ, 0x2 ;  /* 0x00000002ff147883 */ /* 0x000fe40008000000 */
[----:B------:R-:W-:Y:S02]  /*4060*/  UISETP.NE.AND UP1, UPT, UR41, 0x1, UPT ;  /* 0x000000012900788c */ /* 0x000fe4000bf25270 */
[----:B--2---:R-:W-:Y:S02]  /*4070*/  UIMAD.WIDE.U32 UR16, UR4, UR22, URZ ;  /* 0x00000016041072a5 */ /* 0x004fe4000f8e00ff */
[----:B------:R-:W-:Y:S01]  /*4080*/  USEL UR7, UR38, UR42, !UP0 ;  /* 0x0000002a26077287 */ /* 0x000fe2000c000000 */
[----:B------:R-:W-:Y:S02]  /*4090*/  UMOV UR5, UR9 ;  /* 0x0000000900057c82 */ /* 0x000fe40008000000 */
[----:B------:R-:W-:Y:S02]  /*40a0*/  USHF.R.U32.HI UR6, URZ, UR45, UR5 ;  /* 0x0000002dff067299 */ /* 0x000fe40008011605 */
[----:B------:R-:W-:Y:S02]  /*40b0*/  UIMAD.WIDE.U32 UR18, UR7, UR22, URZ ;  /* 0x00000016071272a5 */ /* 0x000fe4000f8e00ff */
[----:B------:R-:W-:Y:S02]  /*40c0*/  USEL UR6, UR13, UR6, !UP2 ;  /* 0x000000060d067287 */ /* 0x000fe4000d000000 */
[----:B------:R-:W-:Y:S01]  /*40d0*/  UISETP.NE.AND UP2, UPT, UR12, URZ, UPT ;  /* 0x000000ff0c00728c */ /* 0x000fe2000bf45270 */
[----:B------:R-:W-:Y:S01]  /*40e0*/  UMOV UR5, UR11 ;  /* 0x0000000b00057c82 */ /* 0x000fe20008000000 */
[----:B------:R-:W-:Y:S02]  /*40f0*/  UIMAD.WIDE.U32 UR10, UR6, UR22, URZ ;  /* 0x00000016060a72a5 */ /* 0x000fe4000f8e00ff */
[----:B------:R-:W-:Y:S03]  /*4100*/  USHF.R.U32.HI UR8, URZ, UR49, UR5 ;  /* 0x00000031ff087299 */ /* 0x000fe60008011605 */
[----:B------:R-:W-:Y:S02]  /*4110*/  UMOV UR5, UR17 ;  /* 0x0000001100057c82 */ /* 0x000fe40008000000 */
[----:B------:R-:W-:Y:S03]  /*4120*/  @UP1 USHF.R.U32.HI UR4, URZ, UR23, UR5 ;  /* 0x00000017ff041299 */ /* 0x000fe60008011605 */
[----:B------:R-:W-:Y:S01]  /*4130*/  UMOV UR5, UR19 ;  /* 0x0000001300057c82 */ /* 0x000fe20008000000 */
[----:B------:R-:W-:Y:S02]  /*4140*/  UIMAD UR4, UR41, UR4, URZ ;  /* 0x00000004290472a4 */ /* 0x000fe4000f8e02ff */
[----:B------:R-:W-:Y:S02]  /*4150*/  @UP1 USHF.R.U32.HI UR7, URZ, UR23, UR5 ;  /* 0x00000017ff071299 */ /* 0x000fe40008011605 */
[----:B------:R-:W-:Y:S02]  /*4160*/  USEL UR5, UR14, UR8, !UP0 ;  /* 0x000000080e057287 */ /* 0x000fe4000c000000 */
[----:B------:R-:W-:Y:S02]  /*4170*/  UIMAD UR8, UR41, UR7, URZ ;  /* 0x00000007290872a4 */ /* 0x000fe4000f8e02ff */
[----:B------:R-:W-:Y:S03]  /*4180*/  UISETP.GE.AND UP0, UPT, UR6, UR4, UPT ;  /* 0x000000040600728c */ /* 0x000fe6000bf06270 */
[----:B------:R-:W-:Y:S01]  /*4190*/  UMOV UR4, UR11 ;  /* 0x0000000b00047c82 */ /* 0x000fe20008000000 */
[----:B------:R-:W-:Y:S02]  /*41a0*/  UISETP.GE.OR UP0, UPT, UR5, UR8, UP0 ;  /* 0x000000080500728c */ /* 0x000fe40008706670 */
[----:B------:R-:W-:Y:S02]  /*41b0*/  USHF.R.U32.HI UR4, URZ, UR23, UR4 ;  /* 0x00000017ff047299 */ /* 0x000fe40008011604 */
[----:B------:R-:W-:Y:S02]  /*41c0*/  UIMAD.WIDE.U32 UR8, UR5, UR22, URZ ;  /* 0x00000016050872a5 */ /* 0x000fe4000f8e00ff */
[----:B------:R-:W-:Y:S04]  /*41d0*/  USEL UR10, UR6, UR4, !UP1 ;  /* 0x00000004060a7287 */ /* 0x000fe8000c800000 */
[----:B------:R-:W-:Y:S01]  /*41e0*/  UIADD3 UR11, UPT, UPT, -UR10, URZ, URZ ;  /* 0x000000ff0a0b7290 */ /* 0x000fe2000fffe1ff */
[----:B------:R-:W-:Y:S02]  /*41f0*/  @!UP0 UMOV UR4, UR9 ;  /* 0x0000000900048c82 */ /* 0x000fe40008000000 */
[----:B------:R-:W-:Y:S02]  /*4200*/  @!UP0 USHF.R.U32.HI UR4, URZ, UR23, UR4 ;  /* 0x00000017ff048299 */ /* 0x000fe40008011604 */
[----:B------:R-:W-:Y:S02]  /*4210*/  UIMAD UR8, UR41, UR11, UR6 ;  /* 0x0000000b290872a4 */ /* 0x000fe4000f8e0206 */
[----:B------:R-:W-:Y:S02]  /*4220*/  @!UP0 USEL UR4, UR5, UR4, !UP1 ;  /* 0x0000000405048287 */ /* 0x000fe4000c800000 */
[----:B------:R-:W-:Y:S02]  /*4230*/  UISETP.NE.AND UP1, UPT, UR20, URZ, UPT ;  /* 0x000000ff1400728c */ /* 0x000fe4000bf25270 */
[----:B------:R-:W-:Y:S02]  /*4240*/  @!UP0 UIMAD UR7, UR7, UR8, UR4 ;  /* 0x00000008070782a4 */ /* 0x000fe4000f8e0204 */
[----:B------:R-:W-:Y:S02]  /*4250*/  @!UP0 UIADD3 UR9, UPT, UPT, UR10, -UR4, URZ ;  /* 0x800000040a098290 */ /* 0x000fe4000fffe0ff */
[----:B------:R-:W-:Y:S02]  /*4260*/  UIADD3 UR8, UPT, UPT, -UR6, URZ, URZ ;  /* 0x000000ff06087290 */ /* 0x000fe4000fffe1ff */
[----:B------:R-:W-:Y:S02]  /*4270*/  UIADD3 UR4, UPT, UPT, -UR5, URZ, URZ ;  /* 0x000000ff05047290 */ /* 0x000fe4000fffe1ff */
[----:B------:R-:W-:Y:S03]  /*4280*/  @!UP0 UIMAD UR6, UR9, UR41, UR5 ;  /* 0x00000029090682a4 */ /* 0x000fe6000f8e0205 */
[----:B------:R-:W-:Y:S01]  /*4290*/  @!UP0 UMOV UR5, UR7 ;  /* 0x0000000700058c82 */ /* 0x000fe20008000000 */
[----:B------:R-:W-:Y:S02]  /*42a0*/  UIMAD UR7, UR15, UR4, UR14 ;  /* 0x000000040f0772a4 */ /* 0x000fe4000f8e020e */
[----:B------:R-:W-:Y:S02]  /*42b0*/  UIMAD UR4, UR50, UR8, UR13 ;  /* 0x00000008320472a4 */ /* 0x000fe4000f8e020d */
[----:B------:R-:W-:Y:S02]  /*42c0*/  UIMAD UR14, UR5, UR15, UR7 ;  /* 0x0000000f050e72a4 */ /* 0x000fe4000f8e0207 */
[----:B------:R-:W-:Y:S11]  /*42d0*/  UIMAD UR13, UR6, UR50, UR4 ;  /* 0x00000032060d72a4 */ /* 0x000ff6000f8e0204 */
[----:B------:R-:W-:Y:S01]  /*42e0*/  @!UPT UIADD3 URZ, UPT, UPT, URZ, URZ, URZ ;  /* 0x000000fffffff290 */ /* 0x000fe2000fffe0ff */
.L_x_70:
[----:B------:R-:W3:Y:S01]  /*42f0*/  @!UP4 LDCU.128 UR8, c[0x0][0xb10] ;  /* 0x00016200ff08c7ac */ /* 0x000ee20008000c00 */
[----:B------:R-:W-:Y:S02]  /*4300*/  ISETP.NE.U32.AND P0, PT, RZ, UR30, PT ;  /* 0x0000001eff007c0c */ /* 0x000fe4000bf05070 */
[----:B------:R-:W-:Y:S02]  /*4310*/  SHF.L.U32 R2, R11, 0x1f, RZ ;  /* 0x0000001f0b027819 */ /* 0x000fe400000006ff */
[----:B------:R-:W-:Y:S01]  /*4320*/  ISETP.NE.AND.EX P0, PT, RZ, UR31, PT, P0 ;  /* 0x0000001fff007c0c */ /* 0x000fe2000bf05300 */
[----:B------:R-:W4:Y:S01]  /*4330*/  @!UP4 LDCU UR5, c[0x0][0xb0c] ;  /* 0x00016180ff05c7ac */ /* 0x000f220008000800 */
[----:B---3--:R-:W-:Y:S07]  /*4340*/  UIMAD.WIDE.U32 UR6, UR14, UR8, URZ ;  /* 0x000000080e0672a5 */ /* 0x008fee000f8e00ff */
[----:B------:R-:W-:Y:S01]  /*4350*/  @!UP4 UMOV UR4, UR7 ;  /* 0x000000070004cc82 */ /* 0x000fe20008000000 */
[----:B----4-:R-:W-:Y:S02]  /*4360*/  @!UP4 UISETP.NE.AND UP0, UPT, UR5, 0x1, UPT ;  /* 0x000000010500c88c */ /* 0x010fe4000bf05270 */
[----:B------:R-:W-:Y:S02]  /*4370*/  @!UP4 USHF.R.U32.HI UR4, URZ, UR9, UR4 ;  /* 0x00000009ff04c299 */ /* 0x000fe40008011604 */
[----:B------:R-:W-:Y:S02]  /*4380*/  UIMAD.WIDE.U32 UR6, UR13, UR11, URZ ;  /* 0x0000000b0d0672a5 */ /* 0x000fe4000f8e00ff */
[----:B------:R-:W-:Y:S02]  /*4390*/  @!UP4 USEL UR8, UR14, UR4, !UP0 ;  /* 0x000000040e08c287 */ /* 0x000fe4000c000000 */
[----:B------:R-:W-:Y:S03]  /*43a0*/  @!UP4 UISETP.NE.AND UP0, UPT, UR10, 0x1, UPT ;  /* 0x000000010a00c88c */ /* 0x000fe6000bf05270 */
[----:B------:R-:W-:Y:S02]  /*43b0*/  @!UP4 UMOV UR6, UR7 ;  /* 0x000000070006cc82 */ /* 0x000fe40008000000 */
[----:B------:R-:W3:Y:S02]  /*43c0*/  @!UP4 LDCU UR4, c[0x0][0xb20] ;  /* 0x00016400ff04c7ac */ /* 0x000ee40008000800 */
[----:B---3--:R-:W-:Y:S04]  /*43d0*/  @!UP4 USHF.R.U32.HI UR6, URZ, UR4, UR6 ;  /* 0x00000004ff06c299 */ /* 0x008fe80008011606 */
[----:B------:R-:W-:Y:S04]  /*43e0*/  @!UP4 USEL UR6, UR13, UR6, !UP0 ;  /* 0x000000060d06c287 */ /* 0x000fe8000c000000 */
[----:B------:R-:W-:Y:S02]  /*43f0*/  @!UP4 UIADD3 UR4, UPT, UPT, -UR8, UR6, URZ ;  /* 0x000000060804c290 */ /* 0x000fe4000fffe1ff */
[----:B------:R-:W-:Y:S02]  /*4400*/  @!UP4 UIADD3 UR6, UPT, UPT, UR8, -UR6, URZ ;  /* 0x800000060806c290 */ /* 0x000fe4000fffe0ff */
[----:B------:R-:W-:Y:S02]  /*4410*/  @!UP4 UIMAD UR14, UR4, UR5, UR14 ;  /* 0x00000005040ec2a4 */ /* 0x000fe4000f8e020e */
[----:B------:R-:W-:Y:S01]  /*4420*/  @!UP4 UIMAD UR13, UR6, UR10, UR13 ;  /* 0x0000000a060dc2a4 */ /* 0x000fe2000f8e020d */
[----:B------:R-:W-:Y:S11]  /*4430*/  BRA.U UP1, `(.L_x_71) ;  /* 0x0000000101107547 */ /* 0x000ff6000b800000 */
[----:B------:R-:W-:Y:S04]  /*4440*/  MOV R3, UR44 ;  /* 0x0000002c00037c02 */ /* 0x000fe80008000f00 */
[----:B------:R-:W-:Y:S04]  /*4450*/  SHF.L.U32 R3, R3, 0x1f, RZ ;  /* 0x0000001f03037819 */ /* 0x000fe800000006ff */
[----:B------:R-:W3:Y:S02]  /*4460*/  SYNCS.PHASECHK.TRANS64.TRYWAIT P1, [UR21+0x68], R3 ;  /* 0x00006803ff0075a7 */ /* 0x000ee40008021115 */
[----:B---3--:R-:W-:Y:S05]  /*4470*/  @!P1 BRA `(.L_x_72) ;  /* 0x0000004c00709947 */ /* 0x008fea0003800000 */
.L_x_71:
[----:B------:R-:W-:Y:S05]  /*4480*/  BRA.U !UP6, `(.L_x_73) ;  /* 0x000000010e387547 */ /* 0x000fea000b800000 */
[----:B------:R-:W-:Y:S01]  /*4490*/  UPLOP3.LUT UP2, UPT, UPT, UPT, UP5, 0x80, 0x8 ;  /* 0x000000000008789c */ /* 0x000fe20003f4f050 */
[----:B-1----:R-:W-:Y:S01]  /*44a0*/  HFMA2 R0, -RZ, RZ, 0, 5.9604644775390625e-08 ;  /* 0x00000001ff007431 */ /* 0x002fe200000001ff */
[----:B------:R-:W1:Y:S01]  /*44b0*/  LDCU.64 UR8, c[0x0][0x358] ;  /* 0x00006b00ff0877ac */ /* 0x000e620008000a00 */
[----:B------:R-:W-:Y:S03]  /*44c0*/  IMAD.MOV.U32 R236, RZ, RZ, 0x1 ;  /* 0x00000001ffec7424 */ /* 0x000fe600078e00ff */
[----:B------:R-:W-:Y:S05]  /*44d0*/  PLOP3.LUT P1, PT, PT, PT, UP2, 0x80, 0x8 ;  /* 0x000000000008781c */ /* 0x000fea0003f2f028 */
[----:B------:R-:W3:Y:S01]  /*44e0*/  @UP2 LDCU.64 UR4, c[0x0][0x888] ;  /* 0x00011100ff0427ac */ /* 0x000ee20008000a00 */
[----:B------:R-:W-:Y:S07]  /*44f0*/  @UP2 UIMAD UR6, UR36, UR30, URZ ;  /* 0x0000001e240622a4 */ /* 0x000fee000f8e02ff */
[----:B------:R-:W-:Y:S01]  /*4500*/  @!P1 PRMT R236, R0, 0x7610, R236 ;  /* 0x0000761000ec9816 */ /* 0x000fe200000000ec */
[----:B---3--:R-:W-:Y:S06]  /*4510*/  @UP2 UIMAD.WIDE UR4, UR6, 0x4, UR4 ;  /* 0x00000004060428a5 */ /* 0x008fec000f8e0204 */
[----:B------:R-:W-:Y:S01]  /*4520*/  IMAD.U32 R4, RZ, RZ, UR4 ;  /* 0x00000004ff047e24 */ /* 0x000fe2000f8e00ff */
[----:B------:R-:W-:Y:S04]  /*4530*/  MOV R5, UR5 ;  /* 0x0000000500057c02 */ /* 0x000fe80008000f00 */
[----:B------:R-:W3:Y:S01]  /*4540*/  @!UP2 LDCU UR4, c[0x0][0x880] ;  /* 0x00011000ff04a7ac */ /* 0x000ee20008000800 */
[----:B-1---5:R4:W5:Y:S02]  /*4550*/  @P1 LDG.E R121, desc[UR8][R4.64] ;  /* 0x0000000804791981 */ /* 0x022964000c1e1900 */
[----:B---34-:R-:W-:Y:S07]  /*4560*/  @!P1 IMAD.U32 R121, RZ, RZ, UR4 ;  /* 0x00000004ff799e24 */ /* 0x018fee000f8e00ff */
.L_x_73:
[----:B-----5:R-:W-:Y:S01]  /*4570*/  @!P0 ISETP.EQ.AND P2, PT, R121, RZ, PT ;  /* 0x000000ff7900820c */ /* 0x020fe20003f42270 */
[----:B------:R-:W-:Y:S01]  /*4580*/  @!UPT UIADD3 URZ, UPT, UPT, URZ, URZ, URZ ;  /* 0x000000fffffff290 */ /* 0x000fe2000fffe0ff */
[----:B------:R-:W-:Y:S11]  /*4590*/  @!P0 BRA `(.L_x_74) ;  /* 0x0000000000148947 */ /* 0x000ff60003800000 */
[----:B------:R-:W-:Y:S02]  /*45a0*/  LOP3.LUT P0, RZ, R236, 0xff, RZ, 0xc0, !PT ;  /* 0x000000ffecff7812 */ /* 0x000fe4000780c0ff */
[----:B------:R-:W-:Y:S04]  /*45b0*/  PLOP3.LUT P2, PT, PT, PT, UP2, 0x80, 0x8 ;  /* 0x000000000008781c */ /* 0x000fe80003f4f028 */
[----:B------:R-:W-:Y:S07]  /*45c0*/  PLOP3.LUT P2, PT, P2, PT, PT, 0x8, 0x80 ;  /* 0x000000000080781c */ /* 0x000fee000174e170 */
[----:B------:R-:W-:Y:S11]  /*45d0*/  @P0 ISETP.EQ.AND P2, PT, R121, RZ, PT ;  /* 0x000000ff7900020c */ /* 0x000ff60003f42270 */
[----:B------:R-:W-:Y:S02]  /*45e0*/  @!UPT UIADD3 URZ, UPT, UPT, URZ, URZ, URZ ;  /* 0x000000fffffff290 */ /* 0x000fe4000fffe0ff */
.L_x_74:
[----:B------:R-:W3:Y:S01]  /*45f0*/  SYNCS.PHASECHK.TRANS64.TRYWAIT P0, [UR21+0x58], R2 ;  /* 0x00005802ff0075a7 */ /* 0x000ee20008001115 */
[----:B------:R-:W-:Y:S02]  /*4600*/  ELECT P1, URZ, PT ;  /* 0x0000000000ff782f */ /* 0x000fe40003820000 */
[----:B------:R-:W-:Y:S01]  /*4610*/  IADD3 R10, PT, PT, R10, 0x1, RZ ;  /* 0x000000010a0a7810 */ /* 0x000fe20007ffe0ff */
[----:B---3--:R-:W-:Y:S10]  /*4620*/  @!P0 BRA `(.L_x_75) ;  /* 0x0000004c001c8947 */ /* 0x008ff40003800000 */
.L_x_133:
[----:B------:R-:W-:Y:S01]  /*4630*/  PLOP3.LUT P1, PT, P2, P1, PT, 0xf2, 0x2f ;  /* 0x00000000002f781c */ /* 0x000fe20001723e72 */
[----:B------:R-:W-:Y:S01]  /*4640*/  UMOV UR6, 0x0 ;  /* 0x0000000000067882 */ /* 0x000fe20000000000 */
[----:B------:R-:W-:Y:S01]  /*4650*/  UMOV UR7, 0x10000000 ;  /* 0x1000000000077882 */ /* 0x000fe20000000000 */
[----:B------:R-:W-:Y:S01]  /*4660*/  UMOV UR12, UR36 ;  /* 0x00000024000c7c82 */ /* 0x000fe20008000000 */
[----:B------:R-:W-:Y:S01]  /*4670*/  UMOV UR20, UR36 ;  /* 0x0000002400147c82 */ /* 0x000fe20008000000 */
[----:B------:R-:W-:Y:S01]  /*4680*/  UMOV UR28, UR36 ;  /* 0x00000024001c7c82 */ /* 0x000fe20008000000 */
[C---:B------:R-:W-:Y:S02]  /*4690*/  ISETP.NE.AND P0, PT, R10.reuse, 0x2, PT ;  /* 0x000000020a00780c */ /* 0x040fe40003f05270 */
[----:B------:R-:W-:Y:S02]  /*46a0*/  LOP3.LUT R11, R11, 0x1, RZ, 0x3c, !PT ;  /* 0x000000010b0b7812 */ /* 0x000fe400078e3cff */
[----:B-1----:R-:W-:Y:S02]  /*46b0*/  SEL R0, RZ, 0x1, P0 ;  /* 0x00000001ff007807 */ /* 0x002fe40000000000 */
[----:B------:R-:W-:Y:S01]  /*46c0*/  SEL R10, R10, RZ, P0 ;  /* 0x000000ff0a0a7207 */ /* 0x000fe20000000000 */
[----:B------:R-:W-:Y:S01]  /*46d0*/  VOTEU.ALL UP0, P1 ;  /* 0x0000000000ff7886 */ /* 0x000fe20000800000 */
[----:B------:R-:W-:Y:S04]  /*46e0*/  LOP3.LUT R9, R9, R0, RZ, 0x3c, !PT ;  /* 0x0000000009097212 */ /* 0x000fe800078e3cff */
[----:B------:R-:W-:Y:S02]  /*46f0*/  @!UP0 UIADD3 UR4, UP1, UPT, UR52, 0x580, URZ ;  /* 0x0000058034048890 */ /* 0x000fe4000ff3e0ff */
[----:B------:R-:W-:Y:S02]  /*4700*/  @!UP0 USHF.L.U32 UR35, UR46, 0x6, URZ ;  /* 0x000000062e238899 */ /* 0x000fe400080006ff */
[----:B------:R-:W-:Y:S02]  /*4710*/  @!UP0 UIADD3.X UR5, UPT, UPT, URZ, UR53, URZ, UP1, !UPT ;  /* 0x00000035ff058290 */ /* 0x000fe40008ffe4ff */
[----:B------:R-:W-:Y:S02]  /*4720*/  @!UP0 UIMAD UR34, UR47, 0xe0, URZ ;  /* 0x000000e02f2288a4 */ /* 0x000fe4000f8e02ff */
[----:B------:R-:W-:Y:S02]  /*4730*/  @!UP0 UIADD3 UR32, UPT, UPT, UR21, 0x200, URZ ;  /* 0x0000020015208890 */ /* 0x000fe4000fffe0ff */
[----:B------:R-:W-:Y:S01]  /*4740*/  @!UP0 UIADD3 UR33, UPT, UPT, UR21, 0x50, URZ ;  /* 0x0000005015218890 */ /* 0x000fe2000fffe0ff */
[----:B------:R-:W-:Y:S01]  /*4750*/  VOTEU.ALL UP1, P1 ;  /* 0x0000000000ff7886 */ /* 0x000fe20000820000 */
[----:B------:R-:W-:Y:S02]  /*4760*/  @!UP0 UIADD3 UR8, UPT, UPT, UR21, 0xa00, URZ ;  /* 0x00000a0015088890 */ /* 0x000fe4000fffe0ff */
[----:B------:R-:W-:Y:S03]  /*4770*/  @!UP0 UIADD3 UR10, UPT, UPT, UR34, 0x20, URZ ;  /* 0x00000020220a8890 */ /* 0x000fe6000fffe0ff */
[----:B------:R-:W-:Y:S01]  /*4780*/  UMOV UR9, UR33 ;  /* 0x0000002100097c82 */ /* 0x000fe20008000000 */
[----:B------:R-:W-:Y:S01]  /*4790*/  UMOV UR11, UR35 ;  /* 0x00000023000b7c82 */ /* 0x000fe20008000000 */
[----:B------:R1:W-:Y:S01]  /*47a0*/  @!UP1 UTMALDG.3D [UR32], [UR4], desc[UR6] ;  /* 0x00000620040095b4 */ /* 0x0003e20008011000 */
[----:B------:R-:W-:Y:S01]  /*47b0*/  VOTEU.ALL UP1, P1 ;  /* 0x0000000000ff7886 */ /* 0x000fe20000820000 */
[----:B------:R-:W-:Y:S02]  /*47c0*/  @!UP0 UIADD3 UR16, UPT, UPT, UR21, 0x1200, URZ ;  /* 0x0000120015108890 */ /* 0x000fe4000fffe0ff */
[----:B------:R-:W-:Y:S01]  /*47d0*/  @!UP0 UIADD3 UR18, UPT, UPT, UR34, 0x40, URZ ;  /* 0x0000004022128890 */ /* 0x000fe2000fffe0ff */
        /* <DEDUP_REMOVED lines=10> */
[----:B------:R-:W-:Y:S02]  /*4880*/  UIADD3 UR47, UPT, UPT, UR13, UR57, URZ ;  /* 0x000000390d2f7290 */ /* 0x000fe4000fffe0ff */
[----:B------:R-:W-:Y:S02]  /*4890*/  UIADD3 UR46, UPT, UPT, UR14, UR58, URZ ;  /* 0x0000003a0e2e7290 */ /* 0x000fe4000fffe0ff */
[----:B------:R-:W-:Y:S01]  /*48a0*/  @!UP1 UTMALDG.3D [UR24], [UR4], desc[UR6] ;  /* 0x00000618040095b4 */ /* 0x000fe20008011000 */
[----:B------:R-:W-:Y:S01]  /*48b0*/  VOTEU.ALL UP1, P1 ;  /* 0x0000000000ff7886 */ /* 0x000fe20000820000 */
[----:B-1----:R-:W-:Y:S01]  /*48c0*/  UMOV UR36, UR29 ;  /* 0x0000001d00247c82 */ /* 0x002fe20008000000 */
[----:B---3--:R-:W-:Y:S02]  /*48d0*/  @!UP0 UIADD3 UR8, UPT, UPT, UR21, 0x2200, URZ ;  /* 0x0000220015088890 */ /* 0x008fe4000fffe0ff */
[----:B------:R-:W-:Y:S02]  /*48e0*/  @!UP0 UIADD3 UR10, UPT, UPT, UR34, 0x80, URZ ;  /* 0x00000080220a8890 */ /* 0x000fe4000fffe0ff */
[----:B----4-:R-:W-:Y:S02]  /*48f0*/  @!UP0 UIADD3 UR16, UPT, UPT, UR21, 0x2a00, URZ ;  /* 0x00002a0015108890 */ /* 0x010fe4000fffe0ff */
[----:B------:R-:W-:Y:S05]  /*4900*/  @!UP0 UIADD3 UR18, UPT, UPT, UR34, 0xa0, URZ ;  /* 0x000000a022128890 */ /* 0x000fea000fffe0ff */
[----:B------:R1:W-:Y:S01]  /*4910*/  @!UP1 UTMALDG.3D [UR8], [UR4], desc[UR6] ;  /* 0x00000608040095b4 */ /* 0x0003e20008011000 */
[----:B------:R-:W-:Y:S02]  /*4920*/  UPLOP3.LUT UP1, UPT, UPT, UPT, UPT, 0x80, 0x8 ;  /* 0x000000000008789c */ /* 0x000fe40003f2f070 */
[----:B-1----:R-:W-:Y:S02]  /*4930*/  @!UP0 UIADD3 UR8, UPT, UPT, UR21, 0x3200, URZ ;  /* 0x0000320015088890 */ /* 0x002fe4000fffe0ff */
[----:B------:R-:W-:Y:S01]  /*4940*/  @!UP0 UIADD3 UR10, UPT, UPT, UR34, 0xc0, URZ ;  /* 0x000000c0220a8890 */ /* 0x000fe2000fffe0ff */
[----:B------:R-:W-:Y:S05]  /*4950*/  VOTEU.ALL UP0, P1 ;  /* 0x0000000000ff7886 */ /* 0x000fea0000800000 */
[----:B------:R3:W-:Y:S01]  /*4960*/  @!UP0 UTMALDG.3D [UR16], [UR4], desc[UR6] ;  /* 0x00000610040085b4 */ /* 0x0007e20008011000 */
[----:B------:R-:W-:Y:S05]  /*4970*/  VOTEU.ALL UP0, P1 ;  /* 0x0000000000ff7886 */ /* 0x000fea0000800000 */
[----:B------:R3:W-:Y:S01]  /*4980*/  @!UP0 UTMALDG.3D [UR8], [UR4], desc[UR6] ;  /* 0x00000608040085b4 */ /* 0x0007e20008011000 */
[----:B------:R3:W-:Y:S01]  /*4990*/  @!P1 SYNCS.ARRIVE.TRANS64.RED.A0TR RZ, [UR21+0x50], R8 ;  /* 0x00005008ffff99a7 */ /* 0x0007e20008300415 */
[----:B------:R-:W-:Y:S01]  /*49a0*/  SYNCS.ARRIVE.TRANS64.RED.A1T0 RZ, [UR39], RZ ;  /* 0x000000ffffff79a7 */ /* 0x000fe20008100427 */
[----:B------:R-:W-:Y:S05]  /*49b0*/  BRA.U UP3, `(.L_x_76) ;  /* 0xfffffff503107547 */ /* 0x000fea000b83ffff */
[----:B------:R-:W-:Y:S07]  /*49c0*/  MOV R0, UR21 ;  /* 0x0000001500007c02 */ /* 0x000fee0008000f00 */
.L_x_77:
[----:B-1----:R-:W-:-:S04]  /*49d0*/  SHF.L.U32 R2, R11, 0x1f, RZ ;  /* 0x0000001f0b027819 */ /* 0x002fc800000006ff */
[----:B------:R1:W4:Y:S03]  /*49e0*/  SYNCS.PHASECHK.TRANS64.TRYWAIT P0, [R0+URZ+0x58], R2 ;  /* 0x00005802000075a7 */ /* 0x00032600080011ff */
[----:B----4-:R-:W-:Y:S05]  /*49f0*/  @!P0 NANOSLEEP.SYNCS 0x989680 ;  /* 0x009896800000895d */ /* 0x010fea0003900000 */
[----:B------:R-:W4:Y:S02]  /*4a00*/  @!P0 SYNCS.PHASECHK.TRANS64 P0, [R0+URZ+0x58], R2 ;  /* 0x00005802000085a7 */ /* 0x000f2400080010ff */
[----:B--234-:R-:W-:Y:S05]  /*4a10*/  @P0 EXIT ;  /* 0x000000000000094d */ /* 0x01cfea0003800000 */
[----:B------:R-:W-:Y:S05]  /*4a20*/  BRA `(.L_x_77) ;  /* 0xfffffffc00e87947 */ /* 0x000fea000383ffff */
.L_x_68:
[----:B------:R-:W-:-:S06]  /*4a30*/  UISETP.GE.AND UP0, UPT, UR18, 0x4, UPT ;  /* 0x000000041200788c */ /* 0x000fcc000bf06270 */
[----:B------:R-:W-:-:S13]  /*4a40*/  PLOP3.LUT P0, PT, PT, PT, UP0, 0x80, 0x8 ;  /* 0x000000000008781c */ /* 0x000fda0003f0f008 */
[----:B-1----:R-:W-:Y:S05]  /*4a50*/  @!P0 EXIT ;  /* 0x000000000000894d */ /* 0x002fea0003800000 */
[----:B------:R-:W-:Y:S01]  /*4a60*/  BAR.SYNC.DEFER_BLOCKING 0x6, 0xa0 ;  /* 0x0182800000007b1d */ /* 0x000fe20000010000 */
[----:B------:R-:W-:Y:S02]  /*4a70*/  IMAD.U32 R2, R229, 0x10000, RZ ;  /* 0x00010000e5027824 */ /* 0x000fe400078e00ff */
[----:B------:R-:W-:-:S03]  /*4a80*/  IMAD.MOV.U32 R238, RZ, RZ, RZ ;  /* 0x000000ffffee7224 */ /* 0x000fc600078e00ff */
[----:B------:R-:W-:Y:S02]  /*4a90*/  UMOV UR4, 0x400 ;  /* 0x0000040000047882 */ /* 0x000fe40000000000 */
[----:B------:R-:W1:Y:S01]  /*4aa0*/  LDC.64 R232, c[0x0][0x888] ;  /* 0x00022200ffe87b82 */ /* 0x000e620000000a00 */
[----:B------:R-:W-:Y:S01]  /*4ab0*/  ULEA UR4, UR5, UR4, 0x18 ;  /* 0x0000000405047291 */ /* 0x000fe2000f8ec0ff */
[----:B------:R-:W-:Y:S01]  /*4ac0*/  LOP3.LUT R2, R2, 0x600000, RZ, 0xc0, !PT ;  /* 0x0060000002027812 */ /* 0x000fe200078ec0ff */
[----:B------:R-:W2:Y:S01]  /*4ad0*/  LDCU UR44, c[0x0][0xb0c] ;  /* 0x00016180ff2c77ac */ /* 0x000ea20008000800 */
[----:B------:R-:W3:Y:S04]  /*4ae0*/  LDCU UR63, c[0x0][0xb20] ;  /* 0x00016400ff3f77ac */ /* 0x000ee80008000800 */
[----:B------:R-:W4:Y:S01]  /*4af0*/  LDC.64 R234, c[0x0][0x890] ;  /* 0x00022400ffea7b82 */ /* 0x000f220000000a00 */
[----:B------:R-:W1:Y:S01]  /*4b00*/  LDCU UR40, c[0x0][0xb30] ;  /* 0x00016600ff2877ac */ /* 0x000e620008000800 */
[----:B------:R-:W1:Y:S06]  /*4b10*/  LDCU.64 UR60, c[0x0][0x888] ;  /* 0x00011100ff3c77ac */ /* 0x000e6c0008000a00 */
[----:B------:R-:W1:Y:S01]  /*4b20*/  LDC.64 R230, c[0x0][0x8b0] ;  /* 0x00022c00ffe67b82 */ /* 0x000e620000000a00 */
[----:B------:R-:W2:Y:S01]  /*4b30*/  LDS R0, [UR4+0x120] ;  /* 0x00012004ff007984 */ /* 0x000ea20008000800 */
[----:B------:R-:W1:Y:S01]  /*4b40*/  LDCU.64 UR42, c[0x0][0xb28] ;  /* 0x00016500ff2a77ac */ /* 0x000e620008000a00 */
[----:B------:R-:W1:Y:S01]  /*4b50*/  LDCU.128 UR52, c[0x0][0xb10] ;  /* 0x00016200ff3477ac */ /* 0x000e620008000c00 */
[----:B------:R-:W-:Y:S01]  /*4b60*/  UMOV UR39, URZ ;  /* 0x000000ff00277c82 */ /* 0x000fe20008000000 */
[----:B------:R-:W-:Y:S01]  /*4b70*/  UMOV UR51, URZ ;  /* 0x000000ff00337c82 */ /* 0x000fe20008000000 */
[----:B------:R-:W-:Y:S01]  /*4b80*/  UMOV UR16, URZ ;  /* 0x000000ff00107c82 */ /* 0x000fe20008000000 */
[----:B------:R-:W-:Y:S01]  /*4b90*/  UMOV UR50, URZ ;  /* 0x000000ff00327c82 */ /* 0x000fe20008000000 */
[----:B--234-:R-:W-:-:S07]  /*4ba0*/  IADD3 R2, PT, PT, R0, R2, RZ ;  /* 0x0000000200027210 */ /* 0x01cfce0007ffe0ff */
.L_x_100:
[----:B------:R-:W2:Y:S01]  /*4bb0*/  S2UR UR62, SR_CgaCtaId ;  /* 0x00000000003e79c3 */ /* 0x000ea20000008800 */
[----:B------:R-:W-:Y:S01]  /*4bc0*/  UMOV UR45, 0x400 ;  /* 0x00000400002d7882 */ /* 0x000fe20000000000 */
[----:B------:R-:W-:Y:S04]  /*4bd0*/  MOV R3, UR50 ;  /* 0x0000003200037c02 */ /* 0x000fe80008000f00 */
[----:B------:R-:W-:Y:S01]  /*4be0*/  SHF.L.U32 R3, R3, 0x1f, RZ ;  /* 0x0000001f03037819 */ /* 0x000fe200000006ff */
[----:B--2---:R-:W-:Y:S04]  /*4bf0*/  ULEA UR45, UR62, UR45, 0x18 ;  /* 0x0000002d3e2d7291 */ /* 0x004fe8000f8ec0ff */
[----:B------:R-:W-:Y:S09]  /*4c00*/  ULEA UR4, UR16, UR45, 0x3 ;  /* 0x0000002d10047291 */ /* 0x000ff2000f8e18ff */
[----:B------:R-:W2:Y:S02]  /*4c10*/  SYNCS.PHASECHK.TRANS64.TRYWAIT P0, [UR4+0x70], R3 ;  /* 0x00007003ff0075a7 */ /* 0x000ea40008001104 */
[----:B-12---:R-:W-:Y:S05]  /*4c20*/  @!P0 BRA `(.L_x_78) ;  /* 0x0000004400b48947 */ /* 0x006fea0003800000 */
.L_x_135:
[----:B------:R-:W-:Y:S02]  /*4c30*/  ULEA UR5, UR16, UR45, 0x4 ;  /* 0x0000002d10057291 */ /* 0x000fe4000f8e20ff */
[----:B------:R-:W-:Y:S04]  /*4c40*/  UIADD3 UR4, UPT, UPT, UR4, 0x80, URZ ;  /* 0x0000008004047890 */ /* 0x000fe8000fffe0ff */
[----:B------:R-:W-:Y:S03]  /*4c50*/  UPRMT UR4, URZ, 0x654, UR4 ;  /* 0x00000654ff047896 */ /* 0x000fe60008000004 */
[----:B------:R-:W3:Y:S01]  /*4c60*/  LDS.128 R4, [UR5+0x100] ;  /* 0x00010005ff047984 */ /* 0x000ee20008000c00 */
[----:B------:R-:W-:Y:S01]  /*4c70*/  @!PT LDS RZ, [RZ] ;  /* 0x00000000fffff984 */ /* 0x000fe20000000800 */
[----:B------:R-:W-:Y:S01]  /*4c80*/  @!PT LDS RZ, [RZ] ;  /* 0x00000000fffff984 */ /* 0x000fe20000000800 */
[----:B------:R-:W-:Y:S01]  /*4c90*/  @!PT LDS RZ, [RZ] ;  /* 0x00000000fffff984 */ /* 0x000fe20000000800 */
[----:B------:R-:W-:Y:S01]  /*4ca0*/  @!PT LDS RZ, [RZ] ;  /* 0x00000000fffff984 */ /* 0x000fe20000000800 */
[----:B------:R4:W-:Y:S07]  /*4cb0*/  MEMBAR.ALL.CTA ;  /* 0x0000000000007992 */ /* 0x0009ee0000008000 */
[----:B----4-:R-:W4:Y:S02]  /*4cc0*/  FENCE.VIEW.ASYNC.S ;  /* 0x00000000000073c6 */ /* 0x010f240000000000 */
[----:B----4-:R-:W-:Y:S01]  /*4cd0*/  SYNCS.ARRIVE.TRANS64.RED.A1T0 RZ, [UR4], RZ ;  /* 0x000000ffffff79a7 */ /* 0x010fe20008100404 */
[----:B---3--:R-:W-:Y:S11]  /*4ce0*/  LOP3.LUT P0, RZ, R6, 0x1, RZ, 0xc0, !PT ;  /* 0x0000000106ff7812 */ /* 0x008ff6000780c0ff */
[----:B------:R-:W-:Y:S02]  /*4cf0*/  @!UPT UIADD3 URZ, UPT, UPT, URZ, URZ, URZ ;  /* 0x000000fffffff290 */ /* 0x000fe4000fffe0ff */
[----:B------:R-:W-:Y:S01]  /*4d00*/  VOTEU.ANY UP0, P0 ;  /* 0x0000000000ff7886 */ /* 0x000fe20000000100 */
[----:B------:R-:W-:Y:S01]  /*4d10*/  PLOP3.LUT P3, PT, PT, PT, UP0, 0x80, 0x8 ;  /* 0x000000000008781c */ /* 0x000fe20003f6f008 */
[----:B------:R-:W-:Y:S01]  /*4d20*/  UP2UR UR49, UPR, URZ, 0x1 ;  /* 0x00000001ff317883 */ /* 0x000fe20008000000 */
[----:B------:R-:W-:Y:S02]  /*4d30*/  PLOP3.LUT P1, PT, PT, PT, UP0, 0x80, 0x8 ;  /* 0x000000000008781c */ /* 0x000fe40003f2f008 */
[----:B------:R-:W-:Y:S02]  /*4d40*/  PLOP3.LUT P2, PT, PT, PT, UP0, 0x80, 0x8 ;  /* 0x000000000008781c */ /* 0x000fe40003f4f008 */
[----:B------:R-:W-:Y:S01]  /*4d50*/  PLOP3.LUT P0, PT, PT, PT, UP0, 0x80, 0x8 ;  /* 0x000000000008781c */ /* 0x000fe20003f0f008 */
[----:B------:R-:W-:Y:S06]  /*4d60*/  UISETP.GE.AND UP0, UPT, UR41, 0x1, UPT ;  /* 0x000000012900788c */ /* 0x000fec000bf06270 */
[----:B--2---:R-:W-:Y:S02]  /*4d70*/  @P3 MOV R3, R4 ;  /* 0x0000000400033202 */ /* 0x004fe40000000f00 */
[----:B------:R-:W-:Y:S02]  /*4d80*/  @P1 LOP3.LUT R0, R5, 0xffff, RZ, 0xc0, !PT ;  /* 0x0000ffff05001812 */ /* 0x000fe400078ec0ff */
[----:B------:R-:W-:Y:S02]  /*4d90*/  @P2 R2UR UR38, R3 ;  /* 0x00000000032622ca */ /* 0x000fe400000e0000 */
[----:B------:R-:W-:Y:S01]  /*4da0*/  @P0 R2UR UR37, R0 ;  /* 0x00000000002502ca */ /* 0x000fe200000e0000 */
[----:B------:R-:W-:Y:S03]  /*4db0*/  @!UPT UIADD3 URZ, UPT, UPT, URZ, URZ, URZ ;  /* 0x000000fffffff290 */ /* 0x000fe6000fffe0ff */
[----:B------:R-:W-:Y:S11]  /*4dc0*/  BRA.U !UP0, `(.L_x_79) ;  /* 0x0000000108c87547 */ /* 0x000ff6000b800000 */
[----:B------:R-:W2:Y:S01]  /*4dd0*/  LDCU UR7, c[0x0][0x370] ;  /* 0x00006e00ff0777ac */ /* 0x000ea20008000800 */
[----:B------:R-:W3:Y:S01]  /*4de0*/  LDCU UR4, c[0x0][0x374] ;  /* 0x00006e80ff0477ac */ /* 0x000ee20008000800 */
[----:B-1----:R-:W-:Y:S02]  /*4df0*/  UISETP.NE.AND UP0, UPT, UR54, 0x1, UPT ;  /* 0x000000013600788c */ /* 0x002fe4000bf05270 */
[----:B------:R-:W-:Y:S02]  /*4e00*/  UIMAD.WIDE.U32 UR10, UR37, UR55, URZ ;  /* 0x00000037250a72a5 */ /* 0x000fe4000f8e00ff */
[----:B------:R-:W-:Y:S02]  /*4e10*/  UISETP.NE.AND UP1, UPT, UR44, 0x1, UPT ;  /* 0x000000012c00788c */ /* 0x000fe4000bf25270 */
[----:B------:R-:W-:Y:S02]  /*4e20*/  UISETP.NE.AND UP2, UPT, UR41, 0x1, UPT ;  /* 0x000000012900788c */ /* 0x000fe4000bf45270 */
[----:B------:R-:W-:Y:S02]  /*4e30*/  UIMAD.WIDE.U32 UR14, UR38, UR52, URZ ;  /* 0x00000034260e72a5 */ /* 0x000fe4000f8e00ff */
[----:B--2---:R-:W-:Y:S02]  /*4e40*/  UIMAD.WIDE.U32 UR12, UR7, UR52, URZ ;  /* 0x00000034070c72a5 */ /* 0x004fe4000f8e00ff */
[----:B---3--:R-:W-:Y:S07]  /*4e50*/  UIMAD.WIDE.U32 UR8, UR4, UR55, URZ ;  /* 0x00000037040872a5 */ /* 0x008fee000f8e00ff */
[----:B------:R-:W-:Y:S02]  /*4e60*/  UMOV UR5, UR9 ;  /* 0x0000000900057c82 */ /* 0x000fe40008000000 */
[----:B------:R-:W-:Y:S03]  /*4e70*/  @UP0 USHF.R.U32.HI UR4, URZ, UR63, UR5 ;  /* 0x0000003fff040299 */ /* 0x000fe60008011605 */
[----:B------:R-:W-:Y:S01]  /*4e80*/  UMOV UR5, UR11 ;  /* 0x0000000b00057c82 */ /* 0x000fe20008000000 */
[----:B------:R-:W-:Y:S02]  /*4e90*/  UIMAD.WIDE.U32 UR8, UR4, UR42, URZ ;  /* 0x0000002a040872a5 */ /* 0x000fe4000f8e00ff */
[----:B------:R-:W-:Y:S03]  /*4ea0*/  USHF.R.U32.HI UR6, URZ, UR63, UR5 ;  /* 0x0000003fff067299 */ /* 0x000fe60008011605 */
[----:B------:R-:W-:Y:S01]  /*4eb0*/  UMOV UR5, UR13 ;  /* 0x0000000d00057c82 */ /* 0x000fe20008000000 */
[----:B------:R-:W-:Y:S02]  /*4ec0*/  USEL UR6, UR37, UR6, !UP0 ;  /* 0x0000000625067287 */ /* 0x000fe4000c000000 */
[----:B------:R-:W-:Y:S01]  /*4ed0*/  @UP1 USHF.R.U32.HI UR7, URZ, UR53, UR5 ;  /* 0x00000035ff071299 */ /* 0x000fe20008011605 */
[----:B------:R-:W-:Y:S02]  /*4ee0*/  UMOV UR8, UR9 ;  /* 0x0000000900087c82 */ /* 0x000fe40008000000 */
[----:B------:R-:W-:Y:S01]  /*4ef0*/  UMOV UR5, UR15 ;  /* 0x0000000f00057c82 */ /* 0x000fe20008000000 */
[----:B------:R-:W-:Y:S02]  /*4f00*/  UIMAD.WIDE.U32 UR10, UR7, UR42, URZ ;  /* 0x0000002a070a72a5 */ /* 0x000fe4000f8e00ff */
[----:B------:R-:W-:Y:S02]  /*4f10*/  @UP2 USHF.R.U32.HI UR4, URZ, UR43, UR8 ;  /* 0x0000002bff042299 */ /* 0x000fe40008011608 */
[----:B------:R-:W-:Y:S02]  /*4f20*/  USHF.R.U32.HI UR5, URZ, UR53, UR5 ;  /* 0x00000035ff057299 */ /* 0x000fe40008011605 */
[----:B------:R-:W-:Y:S02]  /*4f30*/  UIMAD UR4, UR41, UR4, URZ ;  /* 0x00000004290472a4 */ /* 0x000fe4000f8e02ff */
[----:B------:R-:W-:Y:S02]  /*4f40*/  USEL UR5, UR38, UR5, !UP1 ;  /* 0x0000000526057287 */ /* 0x000fe4000c800000 */
[----:B------:R-:W-:Y:S01]  /*4f50*/  UISETP.GE.AND UP0, UPT, UR6, UR4, UPT ;  /* 0x000000040600728c */ /* 0x000fe2000bf06270 */
[----:B------:R-:W-:Y:S02]  /*4f60*/  UMOV UR10, UR11 ;  /* 0x0000000b000a7c82 */ /* 0x000fe40008000000 */
[----:B------:R-:W-:Y:S02]  /*4f70*/  @UP2 USHF.R.U32.HI UR7, URZ, UR43, UR10 ;  /* 0x0000002bff072299 */ /* 0x000fe4000801160a */
[----:B------:R-:W-:Y:S02]  /*4f80*/  UIMAD.WIDE.U32 UR10, UR6, UR42, URZ ;  /* 0x0000002a060a72a5 */ /* 0x000fe4000f8e00ff */
[----:B------:R-:W-:Y:S04]  /*4f90*/  UIMAD UR8, UR41, UR7, URZ ;  /* 0x00000007290872a4 */ /* 0x000fe8000f8e02ff */
[----:B------:R-:W-:Y:S02]  /*4fa0*/  UISETP.GE.OR UP0, UPT, UR5, UR8, UP0 ;  /* 0x000000080500728c */ /* 0x000fe40008706670 */
[----:B------:R-:W-:Y:S02]  /*4fb0*/  UIMAD.WIDE.U32 UR8, UR5, UR42, URZ ;  /* 0x0000002a050872a5 */ /* 0x000fe4000f8e00ff */
[----:B------:R-:W-:Y:S01]  /*4fc0*/  UIADD3 UR8, UPT, UPT, -UR5, URZ, URZ ;  /* 0x000000ff05087290 */ /* 0x000fe2000fffe1ff */
[----:B------:R-:W-:Y:S02]  /*4fd0*/  UMOV UR4, UR11 ;  /* 0x0000000b00047c82 */ /* 0x000fe40008000000 */
[----:B------:R-:W-:Y:S04]  /*4fe0*/  USHF.R.U32.HI UR4, URZ, UR43, UR4 ;  /* 0x0000002bff047299 */ /* 0x000fe80008011604 */
[----:B------:R-:W-:Y:S03]  /*4ff0*/  USEL UR11, UR6, UR4, !UP2 ;  /* 0x00000004060b7287 */ /* 0x000fe6000d000000 */
[----:B------:R-:W-:Y:S01]  /*5000*/  @!UP0 UMOV UR4, UR9 ;  /* 0x0000000900048c82 */ /* 0x000fe20008000000 */
[----:B------:R-:W-:Y:S02]  /*5010*/  UIADD3 UR10, UPT, UPT, -UR11, URZ, URZ ;  /* 0x000000ff0b0a7290 */ /* 0x000fe4000fffe1ff */
[----:B------:R-:W-:Y:S02]  /*5020*/  @!UP0 USHF.R.U32.HI UR4, URZ, UR43, UR4 ;  /* 0x0000002bff048299 */ /* 0x000fe40008011604 */
[----:B------:R-:W-:Y:S02]  /*5030*/  UIMAD UR10, UR41, UR10, UR6 ;  /* 0x0000000a290a72a4 */ /* 0x000fe4000f8e0206 */
[----:B------:R-:W-:Y:S02]  /*5040*/  @!UP0 USEL UR4, UR5, UR4, !UP2 ;  /* 0x0000000405048287 */ /* 0x000fe4000d000000 */
[----:B------:R-:W-:Y:S02]  /*5050*/  UIADD3 UR9, UPT, UPT, -UR6, URZ, URZ ;  /* 0x000000ff06097290 */ /* 0x000fe4000fffe1ff */
[----:B------:R-:W-:Y:S02]  /*5060*/  @!UP0 UIMAD UR10, UR7, UR10, UR4 ;  /* 0x0000000a070a82a4 */ /* 0x000fe4000f8e0204 */
[----:B------:R-:W-:Y:S02]  /*5070*/  @!UP0 UIADD3 UR11, UPT, UPT, UR11, -UR4, URZ ;  /* 0x800000040b0b8290 */ /* 0x000fe4000fffe0ff */
[----:B------:R-:W-:Y:S02]  /*5080*/  UIMAD UR7, UR44, UR8, UR38 ;  /* 0x000000082c0772a4 */ /* 0x000fe4000f8e0226 */
[----:B------:R-:W-:Y:S02]  /*5090*/  @!UP0 UIMAD UR6, UR11, UR41, UR5 ;  /* 0x000000290b0682a4 */ /* 0x000fe4000f8e0205 */
[----:B------:R-:W-:Y:S01]  /*50a0*/  UIMAD UR4, UR54, UR9, UR37 ;  /* 0x00000009360472a4 */ /* 0x000fe2000f8e0225 */
[----:B------:R-:W-:Y:S02]  /*50b0*/  @!UP0 UMOV UR5, UR10 ;  /* 0x0000000a00058c82 */ /* 0x000fe40008000000 */
[----:B------:R-:W-:Y:S02]  /*50c0*/  UIMAD UR38, UR5, UR44, UR7 ;  /* 0x0000002c052672a4 */ /* 0x000fe4000f8e0207 */
[----:B------:R-:W-:Y:S11]  /*50d0*/  UIMAD UR37, UR6, UR54, UR4 ;  /* 0x00000036062572a4 */ /* 0x000ff6000f8e0204 */
[----:B------:R-:W-:Y:S01]  /*50e0*/  @!UPT UIADD3 URZ, UPT, UPT, URZ, URZ, URZ ;  /* 0x000000fffffff290 */ /* 0x000fe2000fffe0ff */
.L_x_79:
[----:B-1----:R-:W-:Y:S02]  /*50f0*/  UISETP.NE.AND UP0, UPT, UR40, 0x1, UPT ;  /* 0x000000012800788c */ /* 0x002fe4000bf05270 */
[----:B------:R-:W-:Y:S02]  /*5100*/  UISETP.NE.AND UP1, UPT, UR49, URZ, UPT ;  /* 0x000000ff3100728c */ /* 0x000fe4000bf25270 */
[----:B------:R-:W-:Y:S04]  /*5110*/  UIADD3 UR48, UPT, UPT, UR16, 0x1, URZ ;  /* 0x0000000110307890 */ /* 0x000fe8000fffe0ff */
[----:B------:R-:W-:Y:S02]  /*5120*/  PLOP3.LUT P1, PT, PT, PT, UP1, 0x80, 0x8 ;  /* 0x000000000008781c */ /* 0x000fe40003f2f018 */
[----:B------:R-:W-:Y:S01]  /*5130*/  PLOP3.LUT P0, PT, PT, PT, UP1, 0x80, 0x8 ;  /* 0x000000000008781c */ /* 0x000fe20003f0f018 */
[----:B------:R-:W1:Y:S01]  /*5140*/  @!UP0 LDCU.128 UR12, c[0x0][0xb10] ;  /* 0x00016200ff0c87ac */ /* 0x000e620008000c00 */
[----:B------:R-:W2:Y:S09]  /*5150*/  @!UP0 LDCU UR5, c[0x0][0xb0c] ;  /* 0x00016180ff0587ac */ /* 0x000eb20008000800 */
[----:B------:R-:W-:Y:S01]  /*5160*/  @P1 SHF.R.U32.HI R4, RZ, 0x10, R5 ;  /* 0x00000010ff041819 */ /* 0x000fe20000011605 */
[----:B------:R-:W3:Y:S03]  /*5170*/  @!UP0 LDCU UR10, c[0x0][0xb20] ;  /* 0x00016400ff0a87ac */ /* 0x000ee60008000800 */
[----:B------:R-:W-:Y:S01]  /*5180*/  @P0 R2UR UR56, R4 ;  /* 0x00000000043802ca */ /* 0x000fe200000e0000 */
[----:B-1----:R-:W-:Y:S02]  /*5190*/  UIMAD.WIDE.U32 UR8, UR38, UR12, URZ ;  /* 0x0000000c260872a5 */ /* 0x002fe4000f8e00ff */
[----:B------:R-:W-:Y:S02]  /*51a0*/  UIMAD.WIDE.U32 UR6, UR37, UR15, URZ ;  /* 0x0000000f250672a5 */ /* 0x000fe4000f8e00ff */
[----:B------:R-:W-:Y:S03]  /*51b0*/  @!UP0 UISETP.NE.AND UP1, UPT, UR14, 0x1, UPT ;  /* 0x000000010e00888c */ /* 0x000fe6000bf25270 */
[----:B------:R-:W-:Y:S01]  /*51c0*/  @!UP0 UMOV UR4, UR9 ;  /* 0x0000000900048c82 */ /* 0x000fe20008000000 */
[----:B--2---:R-:W-:Y:S02]  /*51d0*/  @!UP0 UISETP.NE.AND UP2, UPT, UR5, 0x1, UPT ;  /* 0x000000010500888c */ /* 0x004fe4000bf45270 */
[----:B------:R-:W-:Y:S01]  /*51e0*/  @!UP0 USHF.R.U32.HI UR4, URZ, UR13, UR4 ;  /* 0x0000000dff048299 */ /* 0x000fe20008011604 */
[----:B------:R-:W-:Y:S02]  /*51f0*/  @!UP0 UMOV UR6, UR7 ;  /* 0x0000000700068c82 */ /* 0x000fe40008000000 */
[----:B---3--:R-:W-:Y:S02]  /*5200*/  @!UP0 USHF.R.U32.HI UR6, URZ, UR10, UR6 ;  /* 0x0000000aff068299 */ /* 0x008fe40008011606 */
[----:B------:R-:W-:Y:S02]  /*5210*/  @!UP0 USEL UR7, UR38, UR4, !UP2 ;  /* 0x0000000426078287 */ /* 0x000fe4000d000000 */
[----:B------:R-:W-:Y:S04]  /*5220*/  @!UP0 USEL UR6, UR37, UR6, !UP1 ;  /* 0x0000000625068287 */ /* 0x000fe8000c800000 */
[----:B------:R-:W-:Y:S02]  /*5230*/  @!UP0 UIADD3 UR4, UPT, UPT, -UR7, UR6, URZ ;  /* 0x0000000607048290 */ /* 0x000fe4000fffe1ff */
[----:B------:R-:W-:Y:S02]  /*5240*/  @!UP0 UIADD3 UR6, UPT, UPT, UR7, -UR6, URZ ;  /* 0x8000000607068290 */ /* 0x000fe4000fffe0ff */
[----:B------:R-:W-:Y:S02]  /*5250*/  UIADD3 UR7, UPT, UPT, UR45, 0x200, URZ ;  /* 0x000002002d077890 */ /* 0x000fe4000fffe0ff */
[----:B------:R-:W-:Y:S02]  /*5260*/  @!UP0 UIMAD UR38, UR4, UR5, UR38 ;  /* 0x00000005042682a4 */ /* 0x000fe4000f8e0226 */
[----:B------:R-:W-:Y:S02]  /*5270*/  @!UP0 UIMAD UR37, UR6, UR14, UR37 ;  /* 0x0000000e062582a4 */ /* 0x000fe4000f8e0225 */
[----:B------:R-:W-:Y:S09]  /*5280*/  ULOP3.LUT UP0, URZ, UR7, 0x90, URZ, 0xc0, !UPT ;  /* 0x0000009007ff7892 */ /* 0x000ff2000f80c0ff */
[----:B------:R-:W-:Y:S05]  /*5290*/  BRA.U !UP0, `(.L_x_80) ;  /* 0x0000000108407547 */ /* 0x000fea000b800000 */
[----:B------:R-:W1:Y:S01]  /*52a0*/  LDCU.64 UR8, c[0x4][0x80] ;  /* 0x01001000ff0877ac */ /* 0x000e620008000a00 */
[----:B------:R-:W-:Y:S01]  /*52b0*/  MOV R15, 0x0 ;  /* 0x00000000000f7802 */ /* 0x000fe20000000f00 */
[----:B------:R-:W-:Y:S02]  /*52c0*/  HFMA2 R12, -RZ, RZ, 0, 5.9604644775390625e-08 ;  /* 0x00000001ff0c7431 */ /* 0x000fe400000001ff */
[----:B------:R-:W-:Y:S02]  /*52d0*/  IMAD.MOV.U32 R8, RZ, RZ, 0x70 ;  /* 0x00000070ff087424 */ /* 0x000fe400078e00ff */
[----:B------:R-:W-:Y:S01]  /*52e0*/  IMAD.MOV.U32 R13, RZ, RZ, RZ ;  /* 0x000000ffff0d7224 */ /* 0x000fe200078e00ff */
[----:B------:R-:W2:Y:S01]  /*52f0*/  LDCU.64 UR6, c[0x4][0x88] ;  /* 0x01001100ff0677ac */ /* 0x000ea20008000a00 */
[----:B------:R-:W3:Y:S01]  /*5300*/  LDC.64 R14, c[0x4][R15] ;  /* 0x010000000f0e7b82 */ /* 0x000ee20000000a00 */
[----:B------:R-:W4:Y:S01]  /*5310*/  LDCU.64 UR4, c[0x4][0x8] ;  /* 0x01000100ff0477ac */ /* 0x000f220008000a00 */
[----:B-1----:R-:W-:Y:S01]  /*5320*/  MOV R5, UR9 ;  /* 0x0000000900057c02 */ /* 0x002fe20008000f00 */
[----:B------:R-:W-:Y:S01]  /*5330*/  IMAD.U32 R4, RZ, RZ, UR8 ;  /* 0x00000008ff047e24 */ /* 0x000fe2000f8e00ff */
[----:B--2---:R-:W-:Y:S01]  /*5340*/  MOV R7, UR7 ;  /* 0x0000000700077c02 */ /* 0x004fe20008000f00 */
[----:B------:R-:W-:Y:S01]  /*5350*/  IMAD.U32 R6, RZ, RZ, UR6 ;  /* 0x00000006ff067e24 */ /* 0x000fe2000f8e00ff */
[----:B----4-:R-:W-:Y:S01]  /*5360*/  MOV R11, UR5 ;  /* 0x00000005000b7c02 */ /* 0x010fe20008000f00 */
[----:B------:R-:W-:Y:S02]  /*5370*/  IMAD.U32 R10, RZ, RZ, UR4 ;  /* 0x00000004ff0a7e24 */ /* 0x000fe4000f8e00ff */
[----:B------:R-:W-:Y:S07]  /*5380*/  LEPC R20, `(.L_x_80) ;  /* 0x000000001014794e */ /* 0x000fee0000000000 */
[----:B---3-5:R-:W-:Y:S05]  /*5390*/  CALL.ABS.NOINC R14 ;  /* 0x000000000e007343 */ /* 0x028fea0003c00000 */
.L_x_80:
[----:B------:R-:W-:Y:S04]  /*53a0*/  UIADD3 UR4, UPT, UPT, UR45, 0x3a00, URZ ;  /* 0x00003a002d047890 */ /* 0x000fe8000fffe0ff */
        /* <DEDUP_REMOVED lines=18> */
.L_x_81:
[----:B------:R-:W-:Y:S01]  /*54d0*/  ISETP.NE.U32.AND P3, PT, R234, RZ, PT ;  /* 0x000000ffea00720c */ /* 0x000fe20003f65070 */
[----:B------:R-:W-:Y:S01]  /*54e0*/  UISETP.NE.AND UP1, UPT, UR59, URZ, UPT ;  /* 0x000000ff3b00728c */ /* 0x000fe2000bf25270 */
[----:B------:R-:W-:Y:S02]  /*54f0*/  ISETP.NE.U32.AND P4, PT, R230, RZ, PT ;  /* 0x000000ffe600720c */ /* 0x000fe40003f85070 */
[----:B------:R-:W-:Y:S02]  /*5500*/  ISETP.NE.AND.EX P3, PT, R235, RZ, PT, P3 ;  /* 0x000000ffeb00720c */ /* 0x000fe40003f65330 */
[----:B------:R-:W-:Y:S02]  /*5510*/  PLOP3.LUT P1, PT, PT, PT, PT, 0x8, 0x80 ;  /* 0x000000000080781c */ /* 0x000fe40003f2e170 */
[----:B------:R-:W-:Y:S02]  /*5520*/  PLOP3.LUT P0, PT, PT, PT, UP1, 0x80, 0x8 ;  /* 0x000000000008781c */ /* 0x000fe40003f0f018 */
[----:B------:R-:W-:Y:S02]  /*5530*/  ISETP.NE.AND.EX P4, PT, R231, RZ, PT, P4 ;  /* 0x000000ffe700720c */ /* 0x000fe40003f85340 */
[----:B------:R-:W1:Y:S09]  /*5540*/  @UP1 LDCU.64 UR4, c[0x0][0x888] ;  /* 0x00011100ff0417ac */ /* 0x000e720008000a00 */
[----:B------:R-:W-:Y:S01]  /*5550*/  @P0 PLOP3.LUT P1, PT, P3, PT, PT, 0x80, 0x8 ;  /* 0x000000000008081c */ /* 0x000fe20001f2f070 */
[----:B-1----:R-:W-:Y:S04]  /*5560*/  @UP1 UISETP.NE.U32.AND UP0, UPT, UR4, URZ, UPT ;  /* 0x000000ff0400128c */ /* 0x002fe8000bf05070 */
[----:B------:R-:W-:Y:S04]  /*5570*/  @UP1 UISETP.NE.AND.EX UP0, UPT, UR5, URZ, UPT, UP0 ;  /* 0x000000ff0500128c */ /* 0x000fe8000bf05300 */
[----:B------:R-:W-:Y:S01]  /*5580*/  @UP1 USEL UR4, URZ, 0xffffffff, UP0 ;  /* 0xffffffffff041887 */ /* 0x000fe20008000000 */
[----:B------:R-:W-:Y:S11]  /*5590*/  @!P3 BRA `(.L_x_82) ;  /* 0x000000000030b947 */ /* 0x000ff60003800000 */
[----:B------:R-:W-:Y:S01]  /*55a0*/  ISETP.NE.U32.AND P2, PT, R232, RZ, PT ;  /* 0x000000ffe800720c */ /* 0x000fe20003f45070 */
[----:B------:R-:W1:Y:S01]  /*55b0*/  LDCU.64 UR6, c[0x0][0x358] ;  /* 0x00006b00ff0677ac */ /* 0x000e620008000a00 */
[----:B------:R-:W-:Y:S02]  /*55c0*/  IMAD.MOV.U32 R236, RZ, RZ, 0x1 ;  /* 0x00000001ffec7424 */ /* 0x000fe400078e00ff */
[----:B------:R-:W-:Y:S11]  /*55d0*/  ISETP.NE.AND.EX P2, PT, R233, RZ, PT, P2 ;  /* 0x000000ffe900720c */ /* 0x000ff60003f45320 */
[----:B------:R-:W-:Y:S02]  /*55e0*/  @!UPT UIADD3 URZ, UPT, UPT, URZ, URZ, URZ ;  /* 0x000000fffffff290 */ /* 0x000fe4000fffe0ff */
[----:B------:R-:W2:Y:S01]  /*55f0*/  @P2 LDC.64 R4, c[0x0][0x888] ;  /* 0x00022200ff042b82 */ /* 0x000ea20000000a00 */
[----:B------:R-:W-:Y:S04]  /*5600*/  @P2 IMAD R0, R234, UR36, RZ ;  /* 0x00000024ea002c24 */ /* 0x000fe8000f8e02ff */
[----:B--2---:R-:W-:Y:S04]  /*5610*/  @P2 IMAD.WIDE R4, R0, 0x4, R4 ;  /* 0x0000000400042825 */ /* 0x004fe800078e0204 */
[----:B------:R-:W-:Y:S01]  /*5620*/  HFMA2 R0, -RZ, RZ, 0, 5.9604644775390625e-08 ;  /* 0x00000001ff007431 */ /* 0x000fe200000001ff */
[----:B-1---5:R1:W5:Y:S04]  /*5630*/  @P2 LDG.E R121, desc[UR6][R4.64] ;  /* 0x0000000604792981 */ /* 0x022368000c1e1900 */
[----:B------:R-:W-:Y:S01]  /*5640*/  @!P2 PRMT R236, R0, 0x7610, R236 ;  /* 0x0000761000eca816 */ /* 0x000fe200000000ec */
[----:B-1----:R-:W2:Y:S06]  /*5650*/  @!P2 LDC R121, c[0x0][0x880] ;  /* 0x00022000ff79ab82 */ /* 0x002eac0000000800 */
.L_x_82:
[----:B------:R-:W-:Y:S05]  /*5660*/  @!P4 BRA `(.L_x_83) ;  /* 0x000000000028c947 */ /* 0x000fea0003800000 */
[----:B------:R-:W1:Y:S01]  /*5670*/  LDC.64 R4, c[0x0][0x8a8] ;  /* 0x00022a00ff047b82 */ /* 0x000e620000000a00 */
[----:B------:R-:W3:Y:S01]  /*5680*/  LDCU.64 UR6, c[0x0][0x358] ;  /* 0x00006b00ff0677ac */ /* 0x000ee20008000a00 */
[----:B-1----:R-:W-:Y:S04]  /*5690*/  ISETP.NE.U32.AND P2, PT, R4, RZ, PT ;  /* 0x000000ff0400720c */ /* 0x002fe80003f45070 */
[----:B------:R-:W-:Y:S11]  /*56a0*/  ISETP.NE.AND.EX P2, PT, R5, RZ, PT, P2 ;  /* 0x000000ff0500720c */ /* 0x000ff60003f45320 */
[----:B------:R-:W-:Y:S02]  /*56b0*/  @!UPT UIADD3 URZ, UPT, UPT, URZ, URZ, URZ ;  /* 0x000000fffffff290 */ /* 0x000fe4000fffe0ff */
[----:B------:R-:W1:Y:S01]  /*56c0*/  @P2 LDC.64 R4, c[0x0][0x8a8] ;  /* 0x00022a00ff042b82 */ /* 0x000e620000000a00 */
[----:B------:R-:W-:Y:S04]  /*56d0*/  @P2 IMAD R0, R230, UR36, RZ ;  /* 0x00000024e6002c24 */ /* 0x000fe8000f8e02ff */
[----:B-1----:R-:W-:Y:S05]  /*56e0*/  @P2 IMAD.WIDE R4, R0, 0x4, R4 ;  /* 0x0000000400042825 */ /* 0x002fea00078e0204 */
[----:B---3-5:R1:W5:Y:S02]  /*56f0*/  @P2 LDG.E R120, desc[UR6][R4.64] ;  /* 0x0000000604782981 */ /* 0x028364000c1e1900 */
[----:B-1----:R-:W3:Y:S02]  /*5700*/  @!P2 LDC R120, c[0x0][0x8a0] ;  /* 0x00022800ff78ab82 */ /* 0x002ee40000000800 */
.L_x_83:
[----:B--2--5:R-:W-:Y:S01]  /*5710*/  @P0 ISETP.NE.AND P4, PT, R121, RZ, PT ;  /* 0x000000ff7900020c */ /* 0x024fe20003f85270 */
[----:B------:R-:W-:Y:S01]  /*5720*/  IMAD.U32 R0, RZ, RZ, UR4 ;  /* 0x00000004ff007e24 */ /* 0x000fe2000f8e00ff */
[----:B------:R-:W-:Y:S01]  /*5730*/  @P0 LOP3.LUT P2, RZ, R236, 0xff, RZ, 0xc0, !PT ;  /* 0x000000ffecff0812 */ /* 0x000fe2000784c0ff */
[----:B------:R-:W-:Y:S01]  /*5740*/  IMAD.U32 R17, RZ, RZ, UR39 ;  /* 0x00000027ff117e24 */ /* 0x000fe2000f8e00ff */
[----:B------:R-:W-:Y:S01]  /*5750*/  @P0 SEL R3, RZ, 0xffffffff, P4 ;  /* 0xffffffffff030807 */ /* 0x000fe20002000000 */
[----:B------:R-:W-:Y:S01]  /*5760*/  IMAD.U32 R4, RZ, RZ, UR51 ;  /* 0x00000033ff047e24 */ /* 0x000fe2000f8e00ff */
[----:B------:R-:W-:Y:S01]  /*5770*/  BSSY B1, `(.L_x_84) ;  /* 0x0000053000017945 */ /* 0x000fe20003800000 */
[----:B------:R-:W-:Y:S02]  /*5780*/  PLOP3.LUT P5, PT, PT, PT, PT, 0x8, 0x80 ;  /* 0x000000000080781c */ /* 0x000fe40003fae170 */
[----:B------:R-:W-:Y:S02]  /*5790*/  CS2R R146, SRZ ;  /* 0x0000000000927805 */ /* 0x000fe4000001ff00 */
[----:B------:R-:W-:Y:S02]  /*57a0*/  @P1 SEL R3, R0, R3, !P2 ;  /* 0x0000000300031207 */ /* 0x000fe40005000000 */
[----:B------:R-:W-:Y:S02]  /*57b0*/  CS2R R144, SRZ ;  /* 0x0000000000907805 */ /* 0x000fe4000001ff00 */
[----:B------:R-:W-:Y:S02]  /*57c0*/  LEA R17, R17, UR45, 0x3 ;  /* 0x0000002d11117c11 */ /* 0x000fe4000f8e18ff */
[----:B------:R-:W-:Y:S02]  /*57d0*/  CS2R R142, SRZ ;  /* 0x00000000008e7805 */ /* 0x000fe4000001ff00 */
[----:B------:R-:W-:Y:S02]  /*57e0*/  @P0 LOP3.LUT R3, R3, 0x1, RZ, 0xc0, !PT ;  /* 0x0000000103030812 */ /* 0x000fe400078ec0ff */
[----:B------:R-:W-:Y:S02]  /*57f0*/  CS2R R140, SRZ ;  /* 0x00000000008c7805 */ /* 0x000fe4000001ff00 */
[----:B------:R-:W-:Y:S02]  /*5800*/  SHF.L.U32 R4, R4, 0x1f, RZ ;  /* 0x0000001f04047819 */ /* 0x000fe400000006ff */
[----:B------:R-:W-:Y:S02]  /*5810*/  CS2R R138, SRZ ;  /* 0x00000000008a7805 */ /* 0x000fe4000001ff00 */
[----:B------:R-:W-:Y:S02]  /*5820*/  ISETP.NE.U32.OR P1, PT, R3, 0x1, !P0 ;  /* 0x000000010300780c */ /* 0x000fe40004725470 */
[----:B------:R-:W-:Y:S02]  /*5830*/  CS2R R136, SRZ ;  /* 0x0000000000887805 */ /* 0x000fe4000001ff00 */
        /* <DEDUP_REMOVED lines=8> */
[----:B------:R-:W-:Y:S04]  /*58c0*/  @P1 SHF.L.U32 R0, R238, 0x1f, RZ ;  /* 0x0000001fee001819 */ /* 0x000fe800000006ff */
[----:B------:R-:W1:Y:S01]  /*58d0*/  @P1 SYNCS.PHASECHK.TRANS64.TRYWAIT P0, [UR45+0x50], R0 ;  /* 0x00005000ff0015a7 */ /* 0x000e62000800112d */
[----:B------:R2:W4:Y:S01]  /*58e0*/  SYNCS.PHASECHK.TRANS64.TRYWAIT P4, [R17+URZ+0x90], R4 ;  /* 0x00009004110075a7 */ /* 0x00052200080811ff */
[----:B-1----:R-:W-:Y:S01]  /*58f0*/  @P1 PLOP3.LUT P5, PT, P0, PT, PT, 0x8, 0x80 ;  /* 0x000000000080181c */ /* 0x002fe200007ae170 */
[----:B------:R-:W-:Y:S01]  /*5900*/  @!UPT UIADD3 URZ, UPT, UPT, URZ, URZ, URZ ;  /* 0x000000fffffff290 */ /* 0x000fe2000fffe0ff */
[----:B--2-4-:R-:W-:Y:S11]  /*5910*/  @!P1 BRA `(.L_x_85) ;  /* 0x0000000000e09947 */ /* 0x014ff60003800000 */
[----:B------:R-:W-:Y:S01]  /*5920*/  ISETP.NE.U32.AND P0, PT, RZ, UR60, PT ;  /* 0x0000003cff007c0c */ /* 0x000fe2000bf05070 */
[----:B------:R-:W-:Y:S01]  /*5930*/  BSSY B0, `(.L_x_86) ;  /* 0x0000025000007945 */ /* 0x000fe20003800000 */
[----:B------:R-:W-:Y:S02]  /*5940*/  ISETP.NE.AND P2, PT, R121, RZ, PT ;  /* 0x000000ff7900720c */ /* 0x000fe40003f45270 */
[----:B------:R-:W-:Y:S02]  /*5950*/  CS2R R150, SRZ ;  /* 0x0000000000967805 */ /* 0x000fe4000001ff00 */
[----:B------:R-:W-:Y:S02]  /*5960*/  ISETP.NE.AND.EX P0, PT, RZ, UR61, PT, P0 ;  /* 0x0000003dff007c0c */ /* 0x000fe4000bf05300 */
[----:B------:R-:W-:Y:S02]  /*5970*/  CS2R R148, SRZ ;  /* 0x0000000000947805 */ /* 0x000fe4000001ff00 */
[----:B------:R-:W-:Y:S02]  /*5980*/  LOP3.LUT P1, RZ, R236, 0xff, RZ, 0xc0, !PT ;  /* 0x000000ffecff7812 */ /* 0x000fe4000782c0ff */
[----:B------:R-:W-:Y:S02]  /*5990*/  CS2R R126, SRZ ;  /* 0x00000000007e7805 */ /* 0x000fe4000001ff00 */
[----:B------:R-:W-:Y:S02]  /*59a0*/  SEL R0, RZ, 0xffffffff, P2 ;  /* 0xffffffffff007807 */ /* 0x000fe40001000000 */
[----:B------:R-:W-:Y:S02]  /*59b0*/  CS2R R124, SRZ ;  /* 0x00000000007c7805 */ /* 0x000fe4000001ff00 */
[----:B------:R-:W-:Y:S02]  /*59c0*/  SEL R3, RZ, 0xffffffff, P0 ;  /* 0xffffffffff037807 */ /* 0x000fe40000000000 */
[----:B------:R-:W-:Y:S02]  /*59d0*/  CS2R R130, SRZ ;  /* 0x0000000000827805 */ /* 0x000fe4000001ff00 */
[----:B------:R-:W-:Y:S02]  /*59e0*/  CS2R R128, SRZ ;  /* 0x0000000000807805 */ /* 0x000fe4000001ff00 */
[----:B------:R-:W-:Y:S02]  /*59f0*/  CS2R R134, SRZ ;  /* 0x0000000000867805 */ /* 0x000fe4000001ff00 */
[----:B------:R-:W-:Y:S02]  /*5a00*/  @P3 SEL R0, R3, R0, !P1 ;  /* 0x0000000003003207 */ /* 0x000fe40004800000 */
[----:B------:R-:W-:Y:S02]  /*5a10*/  CS2R R132, SRZ ;  /* 0x0000000000847805 */ /* 0x000fe4000001ff00 */
[----:B------:R-:W-:Y:S02]  /*5a20*/  CS2R R138, SRZ ;  /* 0x00000000008a7805 */ /* 0x000fe4000001ff00 */
[----:B------:R-:W-:Y:S02]  /*5a30*/  CS2R R136, SRZ ;  /* 0x0000000000887805 */ /* 0x000fe4000001ff00 */
[----:B------:R-:W-:Y:S02]  /*5a40*/  LOP3.LUT R0, R0, 0x1, RZ, 0xc0, !PT ;  /* 0x0000000100007812 */ /* 0x000fe400078ec0ff */
[----:B------:R-:W-:Y:S02]  /*5a50*/  CS2R R142, SRZ ;  /* 0x00000000008e7805 */ /* 0x000fe4000001ff00 */
[----:B------:R-:W-:Y:S02]  /*5a60*/  CS2R R140, SRZ ;  /* 0x00000000008c7805 */ /* 0x000fe4000001ff00 */
[----:B------:R-:W-:Y:S02]  /*5a70*/  CS2R R146, SRZ ;  /* 0x0000000000927805 */ /* 0x000fe4000001ff00 */
[----:B------:R-:W-:Y:S02]  /*5a80*/  ISETP.NE.U32.AND P0, PT, R0, 0x1, PT ;  /* 0x000000010000780c */ /* 0x000fe40003f05070 */
[----:B------:R-:W-:Y:S11]  /*5a90*/  CS2R R144, SRZ ;  /* 0x0000000000907805 */ /* 0x000ff6000001ff00 */
[C---:B------:R-:W-:Y:S02]  /*5aa0*/  @P0 IMAD.SHL.U32 R0, R229.reuse, 0x10, RZ ;  /* 0x00000010e5000824 */ /* 0x040fe400078e00ff */
[C---:B------:R-:W-:Y:S02]  /*5ab0*/  @P0 IMAD.SHL.U32 R6, R229.reuse, 0x20, RZ ;  /* 0x00000020e5060824 */ /* 0x040fe400078e00ff */
[----:B------:R-:W-:Y:S01]  /*5ac0*/  @P0 IMAD.SHL.U32 R5, R229, 0x4, RZ ;  /* 0x00000004e5050824 */ /* 0x000fe200078e00ff */
[----:B------:R-:W-:Y:S02]  /*5ad0*/  @P0 LOP3.LUT R0, R0, 0x600, RZ, 0xc0, !PT ;  /* 0x0000060000000812 */ /* 0x000fe400078ec0ff */
[----:B------:R-:W-:Y:S02]  /*5ae0*/  @P0 LOP3.LUT R3, R6, 0x80, RZ, 0xc0, !PT ;  /* 0x0000008006030812 */ /* 0x000fe400078ec0ff */
[--C-:B------:R-:W-:Y:S02]  /*5af0*/  @P0 LOP3.LUT R0, R0, 0x60, R6.reuse, 0xf8, !PT ;  /* 0x0000006000000812 */ /* 0x100fe400078ef806 */
[----:B------:R-:W-:Y:S02]  /*5b00*/  @P0 LOP3.LUT R3, R3, 0x10, R229, 0xf8, !PT ;  /* 0x0000001003030812 */ /* 0x000fe400078ef8e5 */
[----:B------:R-:W-:Y:S02]  /*5b10*/  @P0 LOP3.LUT R0, R0, 0x100, R6, 0xf8, !PT ;  /* 0x0000010000000812 */ /* 0x000fe400078ef806 */
[----:B------:R-:W-:Y:S04]  /*5b20*/  @P0 LOP3.LUT R5, R3, 0x10, R5, 0x78, !PT ;  /* 0x0000001003050812 */ /* 0x000fe800078e7805 */
[----:B------:R-:W-:Y:S01]  /*5b30*/  @P0 LOP3.LUT R5, R0, R5, RZ, 0xfc, !PT ;  /* 0x0000000500050212 */ /* 0x000fe200078efcff */
[----:B------:R-:W-:Y:S06]  /*5b40*/  @!P5 BRA `(.L_x_87) ;  /* 0x00000000000cd947 */ /* 0x000fec0003800000 */
[----:B------:R-:W-:Y:S04]  /*5b50*/  SHF.L.U32 R3, R238, 0x1f, RZ ;  /* 0x0000001fee037819 */ /* 0x000fe800000006ff */
[----:B------:R-:W1:Y:S02]  /*5b60*/  SYNCS.PHASECHK.TRANS64.TRYWAIT P1, [UR45+0x50], R3 ;  /* 0x00005003ff0075a7 */ /* 0x000e64000802112d */
[----:B-1----:R-:W-:Y:S05]  /*5b70*/  @!P1 BRA `(.L_x_88) ;  /* 0x0000003400f89947 */ /* 0x002fea0003800000 */
.L_x_87:
[----:B------:R-:W-:Y:S05]  /*5b80*/  BSYNC B0 ;  /* 0x0000000000007941 */ /* 0x000fea0003800000 */
.L_x_86:
[----:B------:R2:W4:Y:S01]  /*5b90*/  @P0 LDS.128 R148, [R5+UR45+0x200] ;  /* 0x0002002d05940984 */ /* 0x0005220008000c00 */
[----:B------:R-:W-:Y:S01]  /*5ba0*/  UIADD3 UR4, UPT, UPT, UR45, 0x58, URZ ;  /* 0x000000582d047890 */ /* 0x000fe2000fffe0ff */
[----:B------:R-:W-:Y:S02]  /*5bb0*/  LOP3.LUT R238, R238, 0x1, RZ, 0x3c, !PT ;  /* 0x00000001eeee7812 */ /* 0x000fe400078e3cff */
[----:B------:R2:W1:Y:S01]  /*5bc0*/  @P0 LDS.128 R124, [R5+UR45+0xa00] ;  /* 0x000a002d057c0984 */ /* 0x0004620008000c00 */
[----:B------:R-:W-:Y:S03]  /*5bd0*/  UPRMT UR4, UR62, 0x654, UR4 ;  /* 0x000006543e047896 */ /* 0x000fe60008000004 */
[----:B------:R2:W1:Y:S04]  /*5be0*/  @P0 LDS.128 R128, [R5+UR45+0x1200] ;  /* 0x0012002d05800984 */ /* 0x0004680008000c00 */
[----:B------:R2:W1:Y:S04]  /*5bf0*/  @P0 LDS.128 R132, [R5+UR45+0x1a00] ;  /* 0x001a002d05840984 */ /* 0x0004680008000c00 */
[----:B------:R2:W1:Y:S04]  /*5c00*/  @P0 LDS.128 R136, [R5+UR45+0x2200] ;  /* 0x0022002d05880984 */ /* 0x0004680008000c00 */
[----:B------:R2:W1:Y:S04]  /*5c10*/  @P0 LDS.128 R140, [R5+UR45+0x2a00] ;  /* 0x002a002d058c0984 */ /* 0x0004680008000c00 */
[----:B------:R2:W1:Y:S01]  /*5c20*/  @P0 LDS.128 R144, [R5+UR45+0x3200] ;  /* 0x0032002d05900984 */ /* 0x0004620008000c00 */
[----:B------:R-:W-:Y:S01]  /*5c30*/  @!PT LDS RZ, [RZ] ;  /* 0x00000000fffff984 */ /* 0x000fe20000000800 */
[----:B------:R-:W-:Y:S01]  /*5c40*/  @!PT LDS RZ, [RZ] ;  /* 0x00000000fffff984 */ /* 0x000fe20000000800 */
[----:B------:R-:W-:Y:S01]  /*5c50*/  @!PT LDS RZ, [RZ] ;  /* 0x00000000fffff984 */ /* 0x000fe20000000800 */
[----:B------:R-:W-:Y:S01]  /*5c60*/  @!PT LDS RZ, [RZ] ;  /* 0x00000000fffff984 */ /* 0x000fe20000000800 */
[----:B------:R5:W-:Y:S06]  /*5c70*/  MEMBAR.ALL.CTA ;  /* 0x0000000000007992 */ /* 0x000bec0000008000 */
[----:B-----5:R-:W5:Y:S02]  /*5c80*/  FENCE.VIEW.ASYNC.S ;  /* 0x00000000000073c6 */ /* 0x020f640000000000 */
[----:B-----5:R-:W-:Y:S01]  /*5c90*/  SYNCS.ARRIVE.TRANS64.RED.A1T0 RZ, [UR4], RZ ;  /* 0x000000ffffff79a7 */ /* 0x020fe20008100404 */
.L_x_85:
[----:B------:R-:W-:Y:S05]  /*5ca0*/  BSYNC B1 ;  /* 0x0000000000017941 */ /* 0x000fea0003800000 */
.L_x_84:
[----:B------:R-:W-:Y:S05]  /*5cb0*/  @P4 BRA `(.L_x_89) ;  /* 0x0000000000084947 */ /* 0x000fea0003800000 */
[----:B------:R-:W5:Y:S02]  /*5cc0*/  SYNCS.PHASECHK.TRANS64.TRYWAIT P0, [R17+URZ+0x90], R4 ;  /* 0x00009004110075a7 */ /* 0x000f6400080011ff */
[----:B-----5:R-:W-:Y:S05]  /*5cd0*/  @!P0 BRA `(.L_x_90) ;  /* 0x0000003400b88947 */ /* 0x020fea0003800000 */
.L_x_89:
[----:B------:R-:W-:Y:S04]  /*5ce0*/  ULEA.HI UR4, UR39, UR39, URZ, 0x1 ;  /* 0x0000002727047291 */ /* 0x000fe8000f8f08ff */
[----:B------:R-:W-:Y:S02]  /*5cf0*/  USHF.R.U32.HI UR5, URZ, 0x1, UR4 ;  /* 0x00000001ff057899 */ /* 0x000fe40008011604 */
[----:B------:R-:W-:Y:S04]  /*5d00*/  ULOP3.LUT UR4, UR4, 0xffe, URZ, 0xc0, !UPT ;  /* 0x00000ffe04047892 */ /* 0x000fe8000f8ec0ff */
[----:B------:R-:W-:Y:S01]  /*5d10*/  UIADD3 UR4, UPT, UPT, -UR4, UR39, URZ ;  /* 0x0000002704047290 */ /* 0x000fe2000fffe1ff */
[----:B-1----:R-:W-:Y:S04]  /*5d20*/  IMAD.U32 R3, RZ, RZ, UR5 ;  /* 0x00000005ff037e24 */ /* 0x002fe8000f8e00ff */
[----:B------:R-:W-:Y:S01]  /*5d30*/  IMAD R3, R3, 0xe0, R2 ;  /* 0x000000e003037824 */ /* 0x000fe200078e0202 */
[----:B------:R-:W-:Y:S05]  /*5d40*/  MOV R0, UR4 ;  /* 0x0000000400007c02 */ /* 0x000fea0008000f00 */
[----:B------:R-:W-:Y:S05]  /*5d50*/  IMAD R16, R0, 0x100000, R3 ;  /* 0x0010000000107824 */ /* 0x000fea00078e0203 */
[----:B------:R-:W-:Y:S04]  /*5d60*/  SHF.R.U32.HI R0, RZ, 0x15, R16 ;  /* 0x00000015ff007819 */ /* 0x000fe80000011610 */
[----:B------:R-:W-:Y:S11]  /*5d70*/  LOP3.LUT P0, RZ, R0, 0x3, R237, 0x48, !PT ;  /* 0x0000000300ff7812 */ /* 0x000ff600078048ed */
[----:B------:R-:W-:Y:S02]  /*5d80*/  @!UPT UIADD3 URZ, UPT, UPT, URZ, URZ, URZ ;  /* 0x000000fffffff290 */ /* 0x000fe4000fffe0ff */
[----:B------:R-:W-:Y:S05]  /*5d90*/  @!P0 BRA `(.L_x_91) ;  /* 0x0000000000408947 */ /* 0x000fea0003800000 */
[----:B------:R-:W2:Y:S01]  /*5da0*/  LDCU.64 UR8, c[0x4][0x70] ;  /* 0x01000e00ff0877ac */ /* 0x000ea20008000a00 */
[----:B------:R-:W-:Y:S01]  /*5db0*/  MOV R15, 0x0 ;  /* 0x00000000000f7802 */ /* 0x000fe20000000f00 */
[----:B------:R-:W-:Y:S02]  /*5dc0*/  HFMA2 R12, -RZ, RZ, 0, 5.9604644775390625e-08 ;  /* 0x00000001ff0c7431 */ /* 0x000fe400000001ff */
[----:B------:R-:W-:Y:S02]  /*5dd0*/  IMAD.MOV.U32 R8, RZ, RZ, 0x192 ;  /* 0x00000192ff087424 */ /* 0x000fe400078e00ff */
[----:B------:R-:W-:Y:S01]  /*5de0*/  IMAD.MOV.U32 R13, RZ, RZ, RZ ;  /* 0x000000ffff0d7224 */ /* 0x000fe200078e00ff */
[----:B------:R-:W1:Y:S01]  /*5df0*/  LDCU.64 UR6, c[0x4][0x78] ;  /* 0x01000f00ff0677ac */ /* 0x000e620008000a00 */
[----:B------:R-:W3:Y:S01]  /*5e00*/  LDC.64 R14, c[0x4][R15] ;  /* 0x010000000f0e7b82 */ /* 0x000ee20000000a00 */
[----:B------:R-:W5:Y:S01]  /*5e10*/  LDCU.64 UR4, c[0x4][0x10] ;  /* 0x01000200ff0477ac */ /* 0x000f620008000a00 */
[----:B--2---:R-:W-:Y:S01]  /*5e20*/  MOV R5, UR9 ;  /* 0x0000000900057c02 */ /* 0x004fe20008000f00 */
[----:B------:R-:W-:Y:S01]  /*5e30*/  IMAD.U32 R4, RZ, RZ, UR8 ;  /* 0x00000008ff047e24 */ /* 0x000fe2000f8e00ff */
[----:B-1----:R-:W-:Y:S01]  /*5e40*/  MOV R7, UR7 ;  /* 0x0000000700077c02 */ /* 0x002fe20008000f00 */
[----:B------:R-:W-:Y:S01]  /*5e50*/  IMAD.U32 R6, RZ, RZ, UR6 ;  /* 0x00000006ff067e24 */ /* 0x000fe2000f8e00ff */
[----:B-----5:R-:W-:Y:S01]  /*5e60*/  MOV R11, UR5 ;  /* 0x00000005000b7c02 */ /* 0x020fe20008000f00 */
[----:B------:R-:W-:Y:S02]  /*5e70*/  IMAD.U32 R10, RZ, RZ, UR4 ;  /* 0x00000004ff0a7e24 */ /* 0x000fe4000f8e00ff */
[----:B------:R-:W-:Y:S07]  /*5e80*/  LEPC R20, `(.L_x_91) ;  /* 0x000000001014794e */ /* 0x000fee0000000000 */
[----:B---34-:R-:W-:Y:S05]  /*5e90*/  CALL.ABS.NOINC R14 ;  /* 0x000000000e007343 */ /* 0x018fea0003c00000 */
.L_x_91:
[----:B------:R-:W-:Y:S05]  /*5ea0*/  WARPSYNC.ALL ;  /* 0x0000000000007948 */ /* 0x000fea0003800000 */
[C---:B------:R-:W-:Y:S01]  /*5eb0*/  R2UR UR4, R16.reuse ;  /* 0x00000000100472ca */ /* 0x040fe200000e0000 */
[----:B------:R-:W-:Y:S05]  /*5ec0*/  VIADD R0, R16, 0x20 ;  /* 0x0000002010007836 */ /* 0x000fea0000000000 */
[----:B------:R-:W-:Y:S04]  /*5ed0*/  SHF.R.U32.HI R0, RZ, 0x15, R0 ;  /* 0x00000015ff007819 */ /* 0x000fe80000011600 */
[----:B------:R-:W-:Y:S03]  /*5ee0*/  LOP3.LUT P0, RZ, R0, 0x3, R237, 0x48, !PT ;  /* 0x0000000300ff7812 */ /* 0x000fe600078048ed */
[----:B------:R-:W1:Y:S01]  /*5ef0*/  LDTM.16dp32bit_t0_t15.x16 R104, tmem[UR4] ;  /* 0x00000004006879ee */ /* 0x000e620008a00000 */
[----:B------:R-:W1:Y:S09]  /*5f00*/  LDTM.16dp32bit_t16_t31.x16 R104, tmem[UR4+0x10] ;  /* 0x00001004006879ee */ /* 0x000e720008a20000 */
[----:B-1----:R-:W-:Y:S05]  /*5f10*/  @!P0 BRA `(.L_x_92) ;  /* 0x0000000000408947 */ /* 0x002fea0003800000 */
        /* <DEDUP_REMOVED lines=16> */
.L_x_92:
[----:B------:R-:W-:Y:S05]  /*6020*/  WARPSYNC.ALL ;  /* 0x0000000000007948 */ /* 0x000fea0003800000 */
[C---:B------:R-:W-:Y:S01]  /*6030*/  R2UR UR4, R16.reuse ;  /* 0x00000000100472ca */ /* 0x040fe200000e0000 */
[----:B------:R-:W-:Y:S05]  /*6040*/  VIADD R0, R16, 0x40 ;  /* 0x0000004010007836 */ /* 0x000fea0000000000 */
[----:B------:R-:W-:Y:S04]  /*6050*/  SHF.R.U32.HI R0, RZ, 0x15, R0 ;  /* 0x00000015ff007819 */ /* 0x000fe80000011600 */
[----:B------:R-:W-:Y:S03]  /*6060*/  LOP3.LUT P0, RZ, R0, 0x3, R237, 0x48, !PT ;  /* 0x0000000300ff7812 */ /* 0x000fe600078048ed */
[----:B------:R-:W1:Y:S01]  /*6070*/  LDTM.16dp32bit_t0_t15.x16 R88, tmem[UR4+0x20] ;  /* 0x00002004005879ee */ /* 0x000e620008a00000 */
        /* <DEDUP_REMOVED lines=18> */
.L_x_93:
        /* <DEDUP_REMOVED lines=24> */
.L_x_94:
        /* <DEDUP_REMOVED lines=24> */
.L_x_95:
        /* <DEDUP_REMOVED lines=24> */
.L_x_96:
        /* <DEDUP_REMOVED lines=24> */
.L_x_97:
[----:B------:R-:W-:Y:S01]  /*67a0*/  LOP3.LUT P0, RZ, R229, 0x60, RZ, 0xc0, !PT ;  /* 0x00000060e5ff7812 */ /* 0x000fe2000780c0ff */
[----:B------:R-:W-:Y:S05]  /*67b0*/  WARPSYNC.ALL ;  /* 0x0000000000007948 */ /* 0x000fea0003800000 */
[----:B------:R-:W-:Y:S01]  /*67c0*/  R2UR UR4, R16 ;  /* 0x00000000100472ca */ /* 0x000fe200000e0000 */
[C---:B---3--:R-:W-:Y:S01]  /*67d0*/  IMAD R23, R120.reuse, R109, RZ ;  /* 0x0000006d78177224 */ /* 0x048fe200078e02ff */
[----:B------:R-:W-:Y:S01]  /*67e0*/  R2UR UR5, R17 ;  /* 0x00000000110572ca */ /* 0x000fe200000e0000 */
[C---:B------:R-:W-:Y:S01]  /*67f0*/  IMAD R0, R120.reuse, R104, RZ ;  /* 0x0000006878007224 */ /* 0x040fe200078e02ff */
[C---:B----4-:R-:W-:Y:S01]  /*6800*/  PRMT R228, R149.reuse, 0x8880, RZ ;  /* 0x0000888095e47816 */ /* 0x050fe200000000ff */
[----:B------:R-:W-:Y:S01]  /*6810*/  IMAD R109, R120, R115, RZ ;  /* 0x00000073786d7224 */ /* 0x000fe200078e02ff */
[----:B------:R-:W-:Y:S01]  /*6820*/  SHF.L.U32 R115, R148, 0x10, RZ ;  /* 0x0000001094737819 */ /* 0x000fe200000006ff */
[C---:B------:R-:W-:Y:S01]  /*6830*/  IMAD R22, R120.reuse, R108, RZ ;  /* 0x0000006c78167224 */ /* 0x040fe200078e02ff */
[----:B------:R-:W-:Y:S01]  /*6840*/  SHF.L.U32 R227, R149, 0x10, RZ ;  /* 0x0000001095e37819 */ /* 0x000fe200000006ff */
[C---:B------:R-:W-:Y:S01]  /*6850*/  IMAD R3, R120.reuse, R105, RZ ;  /* 0x0000006978037224 */ /* 0x040fe200078e02ff */
[----:B------:R-:W-:Y:S01]  /*6860*/  SHF.R.S32.HI R115, RZ, 0x18, R115 ;  /* 0x00000018ff737819 */ /* 0x000fe20000011473 */
[----:B------:R-:W-:Y:S01]  /*6870*/  IMAD R105, R120, R111, RZ ;  /* 0x0000006f78697224 */ /* 0x000fe200078e02ff */
[C---:B------:R-:W-:Y:S01]  /*6880*/  PRMT R223, R150.reuse, 0x8880, RZ ;  /* 0x0000888096df7816 */ /* 0x040fe200000000ff */
[----:B--2---:R-:W-:Y:S01]  /*6890*/  LDTM.16dp32bit_t0_t15.x16 R4, tmem[UR4+0xc0] ;  /* 0x0000c004000479ee */ /* 0x004fe20008a00000 */
[----:B------:R-:W1:Y:S01]  /*68a0*/  LDTM.16dp32bit_t16_t31.x16 R4, tmem[UR4+0xd0] ;  /* 0x0000d004000479ee */ /* 0x000e620008a20000 */
[----:B------:R-:W-:Y:S01]  /*68b0*/  SHF.L.U32 R222, R150, 0x10, RZ ;  /* 0x0000001096de7819 */ /* 0x000fe200000006ff */
[----:B------:R-:W-:Y:S01]  /*68c0*/  IMAD R104, R120, R110, RZ ;  /* 0x0000006e78687224 */ /* 0x000fe200078e02ff */
[----:B------:R-:W-:Y:S01]  /*68d0*/  SHF.L.U32 R217, R150, 0x8, RZ ;  /* 0x0000000896d97819 */ /* 0x000fe200000006ff */
[----:B------:R-:W-:Y:S01]  /*68e0*/  IMAD R108, R120, R114, RZ ;  /* 0x00000072786c7224 */ /* 0x000fe200078e02ff */
[----:B------:R-:W-:Y:S01]  /*68f0*/  PRMT R114, R148, 0x8880, RZ ;  /* 0x0000888094727816 */ /* 0x000fe200000000ff */
[----:B------:R-:W-:Y:S01]  /*6900*/  IMAD R110, R120, R116, RZ ;  /* 0x00000074786e7224 */ /* 0x000fe200078e02ff */
[----:B------:R-:W-:Y:S01]  /*6910*/  SHF.L.U32 R116, R148, 0x8, RZ ;  /* 0x0000000894747819 */ /* 0x000fe200000006ff */
[C---:B------:R-:W-:Y:S01]  /*6920*/  IMAD R20, R120.reuse, R106, RZ ;  /* 0x0000006a78147224 */ /* 0x040fe200078e02ff */
[----:B------:R-:W-:Y:S01]  /*6930*/  PRMT R216, R151, 0x8880, RZ ;  /* 0x0000888097d87816 */ /* 0x000fe200000000ff */
[----:B------:R-:W-:Y:S01]  /*6940*/  IMAD R111, R120, R117, RZ ;  /* 0x00000075786f7224 */ /* 0x000fe200078e02ff */
[----:B------:R-:W-:Y:S01]  /*6950*/  SHF.R.S32.HI R116, RZ, 0x18, R116 ;  /* 0x00000018ff747819 */ /* 0x000fe20000011474 */
[----:B------:R-:W-:Y:S01]  /*6960*/  IMAD R0, R114, R121, R0 ;  /* 0x0000007972007224 */ /* 0x000fe200078e0200 */
[----:B------:R-:W-:Y:S01]  /*6970*/  SHF.R.S32.HI R117, RZ, 0x18, R148 ;  /* 0x00000018ff757819 */ /* 0x000fe20000011494 */
[----:B------:R-:W-:Y:S01]  /*6980*/  IMAD R21, R120, R107, RZ ;  /* 0x0000006b78157224 */ /* 0x000fe200078e02ff */
[----:B------:R-:W-:Y:S01]  /*6990*/  MOV R114, R228 ;  /* 0x000000e400727202 */ /* 0x000fe20000000f00 */
[-C--:B------:R-:W-:Y:S01]  /*69a0*/  IMAD R3, R115, R121.reuse, R3 ;  /* 0x0000007973037224 */ /* 0x080fe200078e0203 */
[----:B------:R-:W-:Y:S01]  /*69b0*/  SHF.R.S32.HI R115, RZ, 0x18, R227 ;  /* 0x00000018ff737819 */ /* 0x000fe200000114e3 */
[-C--:B------:R-:W-:Y:S01]  /*69c0*/  IMAD R20, R116, R121.reuse, R20 ;  /* 0x0000007974147224 */ /* 0x080fe200078e0214 */
[----:B------:R-:W-:Y:S01]  /*69d0*/  SHF.L.U32 R214, R151, 0x10, RZ ;  /* 0x0000001097d67819 */ /* 0x000fe200000006ff */
[-C--:B------:R-:W-:Y:S01]  /*69e0*/  IMAD R21, R117, R121.reuse, R21 ;  /* 0x0000007975157224 */ /* 0x080fe200078e0215 */
[----:B------:R-:W-:Y:S01]  /*69f0*/  PRMT R225, R124, 0x8880, RZ ;  /* 0x000088807ce17816 */ /* 0x000fe200000000ff */
[----:B------:R-:W-:Y:S01]  /*6a00*/  IMAD.SHL.U32 R226, R149, 0x100, RZ ;  /* 0x0000010095e27824 */ /* 0x000fe200078e00ff */
[----:B------:R-:W-:Y:S01]  /*6a10*/  SHF.R.S32.HI R122, RZ, 0x18, R151 ;  /* 0x00000018ff7a7819 */ /* 0x000fe20000011497 */
[C---:B------:R-:W-:Y:S01]  /*6a20*/  IMAD R106, R120.reuse, R112, RZ ;  /* 0x00000070786a7224 */ /* 0x040fe200078e02ff */
[----:B------:R-:W-:Y:S01]  /*6a30*/  I2IP.S8.S32.SAT R116, R21, R20, RZ ;  /* 0x0000001415747239 */ /* 0x000fe200000014ff */
[----:B------:R-:W-:Y:S01]  /*6a40*/  IMAD R112, R120, R118, RZ ;  /* 0x0000007678707224 */ /* 0x000fe200078e02ff */
[----:B------:R-:W-:Y:S01]  /*6a50*/  SHF.R.S32.HI R20, RZ, 0x18, R226 ;  /* 0x00000018ff147819 */ /* 0x000fe200000114e2 */
[-C--:B------:R-:W-:Y:S01]  /*6a60*/  IMAD R22, R114, R121.reuse, R22 ;  /* 0x0000007972167224 */ /* 0x080fe200078e0216 */
[----:B------:R-:W-:Y:S01]  /*6a70*/  SHF.R.S32.HI R118, RZ, 0x18, R149 ;  /* 0x00000018ff767819 */ /* 0x000fe20000011495 */
[----:B------:R-:W-:Y:S01]  /*6a80*/  IMAD R23, R115, R121, R23 ;  /* 0x0000007973177224 */ /* 0x000fe200078e0217 */
[----:B------:R-:W-:Y:S01]  /*6a90*/  MOV R21, R223 ;  /* 0x000000df00157202 */ /* 0x000fe20000000f00 */
[----:B------:R-:W-:Y:S01]  /*6aa0*/  IMAD R104, R20, R121, R104 ;  /* 0x0000007914687224 */ /* 0x000fe200078e0268 */
[----:B------:R-:W-:Y:S01]  /*6ab0*/  SHF.R.S32.HI R114, RZ, 0x18, R222 ;  /* 0x00000018ff727819 */ /* 0x000fe200000114de */
[----:B------:R-:W-:Y:S01]  /*6ac0*/  IMAD R107, R120, R113, RZ ;  /* 0x00000071786b7224 */ /* 0x000fe200078e02ff */
[----:B------:R-:W-:Y:S01]  /*6ad0*/  SHF.R.S32.HI R20, RZ, 0x18, R217 ;  /* 0x00000018ff147819 */ /* 0x000fe200000114d9 */
[----:B------:R-:W-:Y:S01]  /*6ae0*/  IMAD R105, R118, R121, R105 ;  /* 0x0000007976697224 */ /* 0x000fe200078e0269 */
[----:B------:R-:W-:Y:S01]  /*6af0*/  I2IP.S8.S32.SAT R116, R3, R0, R116 ;  /* 0x0000000003747239 */ /* 0x000fe20000001474 */
[----:B------:R-:W-:Y:S01]  /*6b00*/  IMAD R113, R120, R119, RZ ;  /* 0x0000007778717224 */ /* 0x000fe200078e02ff */
[----:B------:R-:W-:Y:S01]  /*6b10*/  SHF.R.S32.HI R119, RZ, 0x18, R150 ;  /* 0x00000018ff777819 */ /* 0x000fe20000011496 */
[----:B------:R-:W-:Y:S01]  /*6b20*/  IMAD R106, R21, R121, R106 ;  /* 0x00000079156a7224 */ /* 0x000fe200078e026a */
[----:B------:R-:W-:Y:S01]  /*6b30*/  SHF.L.U32 R224, R124, 0x10, RZ ;  /* 0x000000107ce07819 */ /* 0x000fe200000006ff */
[----:B------:R-:W-:Y:S01]  /*6b40*/  IMAD.SHL.U32 R212, R151, 0x100, RZ ;  /* 0x0000010097d47824 */ /* 0x000fe200078e00ff */
[----:B------:R-:W-:Y:S01]  /*6b50*/  MOV R0, R225 ;  /* 0x000000e100007202 */ /* 0x000fe20000000f00 */
[-C--:B------:R-:W-:Y:S01]  /*6b60*/  IMAD R107, R114, R121.reuse, R107 ;  /* 0x00000079726b7224 */ /* 0x080fe200078e026b */
[----:B------:R-:W-:Y:S01]  /*6b70*/  SHF.R.S32.HI R114, RZ, 0x18, R214 ;  /* 0x00000018ff727819 */ /* 0x000fe200000114d6 */
[----:B------:R-:W-:Y:S01]  /*6b80*/  IMAD.MOV.U32 R21, RZ, RZ, R216 ;  /* 0x000000ffff157224 */ /* 0x000fe200078e00d8 */
[----:B------:R-:W-:Y:S01]  /*6b90*/  SHF.R.S32.HI R115, RZ, 0x18, R212 ;  /* 0x00000018ff737819 */ /* 0x000fe200000114d4 */
[-C--:B------:R-:W-:Y:S01]  /*6ba0*/  IMAD R108, R20, R121.reuse, R108 ;  /* 0x00000079146c7224 */ /* 0x080fe200078e026c */
[----:B------:R-:W-:Y:S01]  /*6bb0*/  SHF.L.U32 R221, R124, 0x8, RZ ;  /* 0x000000087cdd7819 */ /* 0x000fe200000006ff */
[-C--:B------:R-:W-:Y:S01]  /*6bc0*/  IMAD R109, R119, R121.reuse, R109 ;  /* 0x00000079776d7224 */ /* 0x080fe200078e026d */
[----:B------:R-:W-:Y:S01]  /*6bd0*/  SHF.R.S32.HI R3, RZ, 0x18, R224 ;  /* 0x00000018ff037819 */ /* 0x000fe200000114e0 */
[-C--:B------:R-:W-:Y:S01]  /*6be0*/  IMAD R110, R21, R121.reuse, R110 ;  /* 0x00000079156e7224 */ /* 0x080fe200078e026e */
[C---:B------:R-:W-:Y:S01]  /*6bf0*/  PRMT R220, R125.reuse, 0x8880, RZ ;  /* 0x000088807ddc7816 */ /* 0x040fe200000000ff */
[-C--:B------:R-:W-:Y:S01]  /*6c00*/  IMAD R111, R114, R121.reuse, R111 ;  /* 0x00000079726f7224 */ /* 0x080fe200078e026f */
[----:B------:R-:W-:Y:S01]  /*6c10*/  SHF.R.S32.HI R123, RZ, 0x18, R124 ;  /* 0x00000018ff7b7819 */ /* 0x000fe2000001147c */
[----:B------:R-:W-:Y:S01]  /*6c20*/  IMAD R88, R120, R88, RZ ;  /* 0x0000005878587224 */ /* 0x000fe200078e02ff */
[----:B------:R-:W-:Y:S01]  /*6c30*/  SHF.L.U32 R219, R125, 0x10, RZ ;  /* 0x000000107ddb7819 */ /* 0x000fe200000006ff */
[-C--:B------:R-:W-:Y:S01]  /*6c40*/  IMAD R112, R115, R121.reuse, R112 ;  /* 0x0000007973707224 */ /* 0x080fe200078e0270 */
[----:B------:R-:W-:Y:S01]  /*6c50*/  PRMT R210, R126, 0x8880, RZ ;  /* 0x000088807ed27816 */ /* 0x000fe200000000ff */
[----:B------:R-:W-:Y:S01]  /*6c60*/  IMAD R113, R122, R121, R113 ;  /* 0x000000797a717224 */ /* 0x000fe200078e0271 */
[----:B------:R-:W-:Y:S01]  /*6c70*/  SHF.R.S32.HI R20, RZ, 0x18, R219 ;  /* 0x00000018ff147819 */ /* 0x000fe200000114db */
[----:B------:R-:W-:Y:S01]  /*6c80*/  IMAD R89, R120, R89, RZ ;  /* 0x0000005978597224 */ /* 0x000fe200078e02ff */
[----:B------:R-:W-:Y:S01]  /*6c90*/  SHF.R.S32.HI R124, RZ, 0x18, R125 ;  /* 0x00000018ff7c7819 */ /* 0x000fe2000001147d */
[----:B------:R-:W-:Y:S01]  /*6ca0*/  IMAD R88, R0, R121, R88 ;  /* 0x0000007900587224 */ /* 0x000fe200078e0258 */
[----:B------:R-:W-:Y:S01]  /*6cb0*/  SHF.R.S32.HI R0, RZ, 0x18, R221 ;  /* 0x00000018ff007819 */ /* 0x000fe200000114dd */
[----:B------:R-:W-:Y:S01]  /*6cc0*/  IMAD R90, R120, R90, RZ ;  /* 0x0000005a785a7224 */ /* 0x000fe200078e02ff */
[----:B------:R-:W-:Y:S01]  /*6cd0*/  SHF.L.U32 R209, R126, 0x10, RZ ;  /* 0x000000107ed17819 */ /* 0x000fe200000006ff */
[----:B------:R-:W-:Y:S01]  /*6ce0*/  IMAD R91, R120, R91, RZ ;  /* 0x0000005b785b7224 */ /* 0x000fe200078e02ff */
[----:B------:R-:W-:Y:S01]  /*6cf0*/  SHF.L.U32 R207, R126, 0x8, RZ ;  /* 0x000000087ecf7819 */ /* 0x000fe200000006ff */
[----:B------:R-:W-:Y:S01]  /*6d00*/  IMAD.SHL.U32 R218, R125, 0x100, RZ ;  /* 0x000001007dda7824 */ /* 0x000fe200078e00ff */
[----:B------:R-:W-:Y:S01]  /*6d10*/  PRMT R204, R127, 0x8880, RZ ;  /* 0x000088807fcc7816 */ /* 0x000fe200000000ff */
[-C--:B------:R-:W-:Y:S01]  /*6d20*/  IMAD R89, R3, R121.reuse, R89 ;  /* 0x0000007903597224 */ /* 0x080fe200078e0259 */
[----:B------:R-:W-:Y:S01]  /*6d30*/  MOV R3, R220 ;  /* 0x000000dc00037202 */ /* 0x000fe20000000f00 */
[----:B------:R-:W-:Y:S01]  /*6d40*/  IMAD R92, R120, R92, RZ ;  /* 0x0000005c785c7224 */ /* 0x000fe200078e02ff */
[----:B------:R-:W-:Y:S01]  /*6d50*/  SHF.R.S32.HI R21, RZ, 0x18, R218 ;  /* 0x00000018ff157819 */ /* 0x000fe200000114da */
[----:B------:R-:W-:Y:S01]  /*6d60*/  IMAD R90, R0, R121, R90 ;  /* 0x00000079005a7224 */ /* 0x000fe200078e025a */
[----:B------:R-:W-:Y:S01]  /*6d70*/  MOV R0, R210 ;  /* 0x000000d200007202 */ /* 0x000fe20000000f00 */
[C---:B------:R-:W-:Y:S01]  /*6d80*/  IMAD R93, R120.reuse, R93, RZ ;  /* 0x0000005d785d7224 */ /* 0x040fe200078e02ff */
[----:B------:R-:W-:Y:S01]  /*6d90*/  SHF.R.S32.HI R125, RZ, 0x18, R126 ;  /* 0x00000018ff7d7819 */ /* 0x000fe2000001147e */
[-C--:B------:R-:W-:Y:S01]  /*6da0*/  IMAD R91, R123, R121.reuse, R91 ;  /* 0x000000797b5b7224 */ /* 0x080fe200078e025b */
[----:B------:R-:W-:Y:S01]  /*6db0*/  SHF.L.U32 R202, R127, 0x10, RZ ;  /* 0x000000107fca7819 */ /* 0x000fe200000006ff */
[----:B------:R-:W-:Y:S01]  /*6dc0*/  IMAD R94, R120, R94, RZ ;  /* 0x0000005e785e7224 */ /* 0x000fe200078e02ff */
[----:B------:R-:W-:Y:S01]  /*6dd0*/  PRMT R215, R128, 0x8880, RZ ;  /* 0x0000888080d77816 */ /* 0x000fe200000000ff */
[----:B------:R-:W-:Y:S01]  /*6de0*/  IMAD R92, R3, R121, R92 ;  /* 0x00000079035c7224 */ /* 0x000fe200078e025c */
[----:B------:R-:W-:Y:S01]  /*6df0*/  SHF.R.S32.HI R3, RZ, 0x18, R209 ;  /* 0x00000018ff037819 */ /* 0x000fe200000114d1 */
[----:B------:R-:W-:Y:S01]  /*6e00*/  IMAD R95, R120, R95, RZ ;  /* 0x0000005f785f7224 */ /* 0x000fe200078e02ff */
[----:B------:R-:W-:Y:S01]  /*6e10*/  SHF.R.S32.HI R126, RZ, 0x18, R127 ;  /* 0x00000018ff7e7819 */ /* 0x000fe2000001147f */
[-C--:B------:R-:W-:Y:S01]  /*6e20*/  IMAD R93, R20, R121.reuse, R93 ;  /* 0x00000079145d7224 */ /* 0x080fe200078e025d */
[----:B------:R-:W-:Y:S01]  /*6e30*/  SHF.R.S32.HI R20, RZ, 0x18, R202 ;  /* 0x00000018ff147819 */ /* 0x000fe200000114ca */
[----:B------:R-:W-:Y:S01]  /*6e40*/  IMAD R96, R120, R96, RZ ;  /* 0x0000006078607224 */ /* 0x000fe200078e02ff */
[C---:B------:R-:W-:Y:S01]  /*6e50*/  SHF.L.U32 R213, R128.reuse, 0x10, RZ ;  /* 0x0000001080d57819 */ /* 0x040fe200000006ff */
[-C--:B------:R-:W-:Y:S01]  /*6e60*/  IMAD R94, R21, R121.reuse, R94 ;  /* 0x00000079155e7224 */ /* 0x080fe200078e025e */
[----:B------:R-:W-:Y:S01]  /*6e70*/  SHF.L.U32 R211, R128, 0x8, RZ ;  /* 0x0000000880d37819 */ /* 0x000fe200000006ff */
[----:B------:R-:W-:Y:S01]  /*6e80*/  IMAD R95, R124, R121, R95 ;  /* 0x000000797c5f7224 */ /* 0x000fe200078e025f */
[C---:B------:R-:W-:Y:S01]  /*6e90*/  PRMT R208, R129.reuse, 0x8880, RZ ;  /* 0x0000888081d07816 */ /* 0x040fe200000000ff */
[----:B------:R-:W-:Y:S01]  /*6ea0*/  IMAD R97, R120, R97, RZ ;  /* 0x0000006178617224 */ /* 0x000fe200078e02ff */
[----:B------:R-:W-:Y:S01]  /*6eb0*/  SHF.L.U32 R206, R129, 0x10, RZ ;  /* 0x0000001081ce7819 */ /* 0x000fe200000006ff */
[----:B------:R-:W-:Y:S01]  /*6ec0*/  IMAD R96, R0, R121, R96 ;  /* 0x0000007900607224 */ /* 0x000fe200078e0260 */
[----:B------:R-:W-:Y:S01]  /*6ed0*/  SHF.R.S32.HI R0, RZ, 0x18, R207 ;  /* 0x00000018ff007819 */ /* 0x000fe200000114cf */
[----:B------:R-:W-:Y:S01]  /*6ee0*/  IMAD R98, R120, R98, RZ ;  /* 0x0000006278627224 */ /* 0x000fe200078e02ff */
[----:B------:R-:W-:Y:S01]  /*6ef0*/  PRMT R198, R130, 0x8880, RZ ;  /* 0x0000888082c67816 */ /* 0x000fe200000000ff */
[----:B------:R-:W-:Y:S01]  /*6f00*/  IMAD R99, R120, R99, RZ ;  /* 0x0000006378637224 */ /* 0x000fe200078e02ff */
[----:B------:R-:W-:Y:S01]  /*6f10*/  SHF.L.U32 R197, R130, 0x10, RZ ;  /* 0x0000001082c57819 */ /* 0x000fe200000006ff */
[----:B------:R-:W-:Y:S01]  /*6f20*/  IMAD.SHL.U32 R200, R127, 0x100, RZ ;  /* 0x000001007fc87824 */ /* 0x000fe200078e00ff */
[----:B------:R-:W-:Y:S01]  /*6f30*/  SHF.R.S32.HI R127, RZ, 0x18, R128 ;  /* 0x00000018ff7f7819 */ /* 0x000fe20000011480 */
[-C--:B------:R-:W-:Y:S01]  /*6f40*/  IMAD R97, R3, R121.reuse, R97 ;  /* 0x0000007903617224 */ /* 0x080fe200078e0261 */
[----:B------:R-:W-:Y:S01]  /*6f50*/  MOV R3, R204 ;  /* 0x000000cc00037202 */ /* 0x000fe20000000f00 */
[----:B------:R-:W-:Y:S01]  /*6f60*/  IMAD R100, R120, R100, RZ ;  /* 0x0000006478647224 */ /* 0x000fe200078e02ff */
[----:B------:R-:W-:Y:S01]  /*6f70*/  SHF.R.S32.HI R21, RZ, 0x18, R200 ;  /* 0x00000018ff157819 */ /* 0x000fe200000114c8 */
[----:B------:R-:W-:Y:S01]  /*6f80*/  IMAD R98, R0, R121, R98 ;  /* 0x0000007900627224 */ /* 0x000fe200078e0262 */
[----:B------:R-:W-:Y:S01]  /*6f90*/  SHF.R.S32.HI R128, RZ, 0x18, R129 ;  /* 0x00000018ff807819 */ /* 0x000fe20000011481 */
[----:B------:R-:W-:Y:S01]  /*6fa0*/  IMAD R101, R120, R101, RZ ;  /* 0x0000006578657224 */ /* 0x000fe200078e02ff */
[----:B------:R-:W-:Y:S01]  /*6fb0*/  SHF.L.U32 R196, R130, 0x8, RZ ;  /* 0x0000000882c47819 */ /* 0x000fe200000006ff */
[-C--:B------:R-:W-:Y:S01]  /*6fc0*/  IMAD R99, R125, R121.reuse, R99 ;  /* 0x000000797d637224 */ /* 0x080fe200078e0263 */
[C---:B------:R-:W-:Y:S01]  /*6fd0*/  PRMT R189, R131.reuse, 0x8880, RZ ;  /* 0x0000888083bd7816 */ /* 0x040fe200000000ff */
[C---:B------:R-:W-:Y:S01]  /*6fe0*/  IMAD R102, R120.reuse, R102, RZ ;  /* 0x0000006678667224 */ /* 0x040fe200078e02ff */
[----:B------:R-:W-:Y:S01]  /*6ff0*/  SHF.L.U32 R188, R131, 0x10, RZ ;  /* 0x0000001083bc7819 */ /* 0x000fe200000006ff */
[----:B------:R-:W-:Y:S01]  /*7000*/  IMAD R100, R3, R121, R100 ;  /* 0x0000007903647224 */ /* 0x000fe200078e0264 */
[----:B------:R-:W-:Y:S01]  /*7010*/  SHF.R.S32.HI R3, RZ, 0x18, R213 ;  /* 0x00000018ff037819 */ /* 0x000fe200000114d5 */
[----:B------:R-:W-:Y:S01]  /*7020*/  IMAD R103, R120, R103, RZ ;  /* 0x0000006778677224 */ /* 0x000fe200078e02ff */
[----:B------:R-:W-:Y:S01]  /*7030*/  PRMT R203, R132, 0x8880, RZ ;  /* 0x0000888084cb7816 */ /* 0x000fe200000000ff */
[-C--:B------:R-:W-:Y:S01]  /*7040*/  IMAD R101, R20, R121.reuse, R101 ;  /* 0x0000007914657224 */ /* 0x080fe200078e0265 */
[----:B------:R-:W-:Y:S01]  /*7050*/  SHF.R.S32.HI R20, RZ, 0x18, R211 ;  /* 0x00000018ff147819 */ /* 0x000fe200000114d3 */
[----:B------:R-:W-:Y:S01]  /*7060*/  IMAD R72, R120, R72, RZ ;  /* 0x0000004878487224 */ /* 0x000fe200078e02ff */
[C---:B------:R-:W-:Y:S01]  /*7070*/  SHF.L.U32 R201, R132.reuse, 0x10, RZ ;  /* 0x0000001084c97819 */ /* 0x040fe200000006ff */
[----:B------:R-:W-:Y:S01]  /*7080*/  IMAD R102, R21, R121, R102 ;  /* 0x0000007915667224 */ /* 0x000fe200078e0266 */
[----:B------:R-:W-:Y:S01]  /*7090*/  SHF.L.U32 R199, R132, 0x8, RZ ;  /* 0x0000000884c77819 */ /* 0x000fe200000006ff */
[----:B------:R-:W-:Y:S01]  /*70a0*/  IMAD.MOV.U32 R0, RZ, RZ, R215 ;  /* 0x000000ffff007224 */ /* 0x000fe200078e00d7 */
[C---:B------:R-:W-:Y:S01]  /*70b0*/  PRMT R195, R133.reuse, 0x8880, RZ ;  /* 0x0000888085c37816 */ /* 0x040fe200000000ff */
[----:B------:R-:W-:Y:S01]  /*70c0*/  IMAD R73, R120, R73, RZ ;  /* 0x0000004978497224 */ /* 0x000fe200078e02ff */
[----:B------:R-:W-:Y:S01]  /*70d0*/  SHF.L.U32 R194, R133, 0x10, RZ ;  /* 0x0000001085c27819 */ /* 0x000fe200000006ff */
[-C--:B------:R-:W-:Y:S01]  /*70e0*/  IMAD R103, R126, R121.reuse, R103 ;  /* 0x000000797e677224 */ /* 0x080fe200078e0267 */
[----:B------:R-:W-:Y:S01]  /*70f0*/  PRMT R186, R134, 0x8880, RZ ;  /* 0x0000888086ba7816 */ /* 0x000fe200000000ff */
[----:B------:R-:W-:Y:S01]  /*7100*/  IMAD R74, R120, R74, RZ ;  /* 0x0000004a784a7224 */ /* 0x000fe200078e02ff */
[----:B------:R-:W-:Y:S01]  /*7110*/  SHF.L.U32 R185, R134, 0x10, RZ ;  /* 0x0000001086b97819 */ /* 0x000fe200000006ff */
[----:B------:R-:W-:Y:S01]  /*7120*/  IMAD R72, R0, R121, R72 ;  /* 0x0000007900487224 */ /* 0x000fe200078e0248 */
[----:B------:R-:W-:Y:S01]  /*7130*/  MOV R0, R208 ;  /* 0x000000d000007202 */ /* 0x000fe20000000f00 */
[----:B------:R-:W-:Y:S01]  /*7140*/  IMAD R75, R120, R75, RZ ;  /* 0x0000004b784b7224 */ /* 0x000fe200078e02ff */
[----:B------:R-:W-:Y:S01]  /*7150*/  SHF.L.U32 R184, R134, 0x8, RZ ;  /* 0x0000000886b87819 */ /* 0x000fe200000006ff */
[----:B------:R-:W-:Y:S01]  /*7160*/  IMAD.SHL.U32 R205, R129, 0x100, RZ ;  /* 0x0000010081cd7824 */ /* 0x000fe200078e00ff */
[----:B------:R-:W-:Y:S01]  /*7170*/  SHF.R.S32.HI R129, RZ, 0x18, R130 ;  /* 0x00000018ff817819 */ /* 0x000fe20000011482 */
[-C--:B------:R-:W-:Y:S01]  /*7180*/  IMAD R73, R3, R121.reuse, R73 ;  /* 0x0000007903497224 */ /* 0x080fe200078e0249 */
[----:B------:R-:W-:Y:S01]  /*7190*/  SHF.R.S32.HI R3, RZ, 0x18, R206 ;  /* 0x00000018ff037819 */ /* 0x000fe200000114ce */
[----:B------:R-:W-:Y:S01]  /*71a0*/  IMAD R76, R120, R76, RZ ;  /* 0x0000004c784c7224 */ /* 0x000fe200078e02ff */
[----:B------:R-:W-:Y:S01]  /*71b0*/  SHF.R.S32.HI R130, RZ, 0x18, R131 ;  /* 0x00000018ff827819 */ /* 0x000fe20000011483 */
[----:B------:R-:W-:Y:S01]  /*71c0*/  IMAD R74, R20, R121, R74 ;  /* 0x00000079144a7224 */ /* 0x000fe200078e024a */
[----:B------:R-:W-:Y:S01]  /*71d0*/  SHF.R.S32.HI R20, RZ, 0x18, R205 ;  /* 0x00000018ff147819 */ /* 0x000fe200000114cd */
[C---:B------:R-:W-:Y:S01]  /*71e0*/  IMAD R77, R120.reuse, R77, RZ ;  /* 0x0000004d784d7224 */ /* 0x040fe200078e02ff */
[----:B------:R-:W-:Y:S01]  /*71f0*/  PRMT R177, R135, 0x8880, RZ ;  /* 0x0000888087b17816 */ /* 0x000fe200000000ff */
[-C--:B------:R-:W-:Y:S01]  /*7200*/  IMAD R75, R127, R121.reuse, R75 ;  /* 0x000000797f4b7224 */ /* 0x080fe200078e024b */
[----:B------:R-:W-:Y:S01]  /*7210*/  SHF.L.U32 R176, R135, 0x10, RZ ;  /* 0x0000001087b07819 */ /* 0x000fe200000006ff */
[----:B------:R-:W-:Y:S01]  /*7220*/  IMAD R78, R120, R78, RZ ;  /* 0x0000004e784e7224 */ /* 0x000fe200078e02ff */
[----:B------:R-:W-:Y:S01]  /*7230*/  PRMT R192, R136, 0x8880, RZ ;  /* 0x0000888088c07816 */ /* 0x000fe200000000ff */
[----:B------:R-:W-:Y:S01]  /*7240*/  IMAD R76, R0, R121, R76 ;  /* 0x00000079004c7224 */ /* 0x000fe200078e024c */
[----:B------:R-:W-:Y:S01]  /*7250*/  MOV R0, R198 ;  /* 0x000000c600007202 */ /* 0x000fe20000000f00 */
[----:B------:R-:W-:Y:S01]  /*7260*/  IMAD R79, R120, R79, RZ ;  /* 0x0000004f784f7224 */ /* 0x000fe200078e02ff */
[----:B------:R-:W-:Y:S01]  /*7270*/  SHF.L.U32 R191, R136, 0x10, RZ ;  /* 0x0000001088bf7819 */ /* 0x000fe200000006ff */
[-C--:B------:R-:W-:Y:S01]  /*7280*/  IMAD R77, R3, R121.reuse, R77 ;  /* 0x00000079034d7224 */ /* 0x080fe200078e024d */
[----:B------:R-:W-:Y:S01]  /*7290*/  SHF.R.S32.HI R3, RZ, 0x18, R197 ;  /* 0x00000018ff037819 */ /* 0x000fe200000114c5 */
[----:B------:R-:W-:Y:S01]  /*72a0*/  IMAD R80, R120, R80, RZ ;  /* 0x0000005078507224 */ /* 0x000fe200078e02ff */
[----:B------:R-:W-:Y:S01]  /*72b0*/  SHF.L.U32 R190, R136, 0x8, RZ ;  /* 0x0000000888be7819 */ /* 0x000fe200000006ff */
[----:B------:R-:W-:Y:S01]  /*72c0*/  IMAD R78, R20, R121, R78 ;  /* 0x00000079144e7224 */ /* 0x000fe200078e024e */
[----:B------:R-:W-:Y:S01]  /*72d0*/  SHF.R.S32.HI R20, RZ, 0x18, R196 ;  /* 0x00000018ff147819 */ /* 0x000fe200000114c4 */
[----:B------:R-:W-:Y:S01]  /*72e0*/  IMAD R81, R120, R81, RZ ;  /* 0x0000005178517224 */ /* 0x000fe200078e02ff */
[C---:B------:R-:W-:Y:S01]  /*72f0*/  PRMT R183, R137.reuse, 0x8880, RZ ;  /* 0x0000888089b77816 */ /* 0x040fe200000000ff */
        /* <DEDUP_REMOVED lines=20> */
[----:B------:R-:W-:Y:S01]  /*7440*/  IMAD R86, R120, R86, RZ ;  /* 0x0000005678567224 */ /* 0x000fe200078e02ff */
[----:B------:R-:W-:Y:S01]  /*7450*/  SHF.L.U32 R167, R139, 0x10, RZ ;  /* 0x000000108ba77819 */ /* 0x000fe200000006ff */
[----:B------:R-:W-:Y:S01]  /*7460*/  IMAD R84, R0, R121, R84 ;  /* 0x0000007900547224 */ /* 0x000fe200078e0254 */
[----:B------:R-:W-:Y:S01]  /*7470*/  MOV R0, R203 ;  /* 0x000000cb00007202 */ /* 0x000fe20000000f00 */
[----:B------:R-:W-:Y:S01]  /*7480*/  IMAD R87, R120, R87, RZ ;  /* 0x0000005778577224 */ /* 0x000fe200078e02ff */
[----:B------:R-:W-:Y:S01]  /*7490*/  PRMT R180, R140, 0x8880, RZ ;  /* 0x000088808cb47816 */ /* 0x000fe200000000ff */
[-C--:B------:R-:W-:Y:S01]  /*74a0*/  IMAD R85, R3, R121.reuse, R85 ;  /* 0x0000007903557224 */ /* 0x080fe200078e0255 */
[----:B------:R-:W-:Y:S01]  /*74b0*/  SHF.R.S32.HI R3, RZ, 0x18, R201 ;  /* 0x00000018ff037819 */ /* 0x000fe200000114c9 */
[----:B------:R-:W-:Y:S01]  /*74c0*/  IMAD R56, R120, R56, RZ ;  /* 0x0000003878387224 */ /* 0x000fe200078e02ff */
[----:B------:R-:W-:Y:S01]  /*74d0*/  SHF.L.U32 R179, R140, 0x10, RZ ;  /* 0x000000108cb37819 */ /* 0x000fe200000006ff */
        /* <DEDUP_REMOVED lines=9> */
[----:B------:R-:W-:Y:S01]  /*7570*/  PRMT R165, R142, 0x8880, RZ ;  /* 0x000088808ea57816 */ /* 0x000fe200000000ff */
        /* <DEDUP_REMOVED lines=10> */
[----:B------:R-:W-:Y:S01]  /*7620*/  IMAD.MOV.U32 R0, RZ, RZ, R195 ;  /* 0x000000ffff007224 */ /* 0x000fe200078e00c3 */
[----:B------:R-:W-:Y:S01]  /*7630*/  SHF.L.U32 R163, R142, 0x8, RZ ;  /* 0x000000088ea37819 */ /* 0x000fe200000006ff */
        /* <DEDUP_REMOVED lines=42> */
[C---:B------:R-:W-:Y:S01]  /*78e0*/  IMAD R71, R120.reuse, R71, RZ ;  /* 0x0000004778477224 */ /* 0x040fe200078e02ff */
        /* <DEDUP_REMOVED lines=8> */
[----:B------:R-:W-:Y:S01]  /*7970*/  SHF.R.S32.HI R21, RZ, 0x18, R148 ;  /* 0x00000018ff157819 */ /* 0x000fe20000011494 */
[-C--:B------:R-:W-:Y:S01]  /*7980*/  IMAD R71, R134, R121.reuse, R71 ;  /* 0x0000007986477224 */ /* 0x080fe200078e0247 */
[----:B------:R-:W-:Y:S01]  /*7990*/  LOP3.LUT R241, R241, 0x600, RZ, 0xc0, !PT ;  /* 0x00000600f1f17812 */ /* 0x000fe200078ec0ff */
[----:B------:R-:W-:Y:S01]  /*79a0*/  IMAD R42, R120, R42, RZ ;  /* 0x0000002a782a7224 */ /* 0x000fe200078e02ff */
[----:B------:R-:W-:Y:S01]  /*79b0*/  LOP3.LUT R240, R239, 0x80, RZ, 0xc0, !PT ;  /* 0x00000080eff07812 */ /* 0x000fe200078ec0ff */
[----:B------:R-:W-:Y:S01]  /*79c0*/  IMAD R40, R0, R121, R40 ;  /* 0x0000007900287224 */ /* 0x000fe200078e0228 */
[----:B------:R-:W-:Y:S01]  /*79d0*/  MOV R0, R183 ;  /* 0x000000b700007202 */ /* 0x000fe20000000f00 */
[C---:B------:R-:W-:Y:S01]  /*79e0*/  IMAD R43, R120.reuse, R43, RZ ;  /* 0x0000002b782b7224 */ /* 0x040fe200078e02ff */
[----:B------:R-:W-:Y:S01]  /*79f0*/  I2IP.S8.S32.SAT R90, R91, R90, RZ ;  /* 0x0000005a5b5a7239 */ /* 0x000fe200000014ff */
        /* <DEDUP_REMOVED lines=9> */
[----:B------:R-:W-:Y:S01]  /*7a90*/  I2IP.S8.S32.SAT R74, R75, R74, RZ ;  /* 0x0000004a4b4a7239 */ /* 0x000fe200000014ff */
[-C--:B------:R-:W-:Y:S01]  /*7aa0*/  IMAD R43, R135, R121.reuse, R43 ;  /* 0x00000079872b7224 */ /* 0x080fe200078e022b */
[----:B------:R-:W-:Y:S01]  /*7ab0*/  I2IP.S8.S32.SAT R58, R59, R58, RZ ;  /* 0x0000003a3b3a7239 */ /* 0x000fe200000014ff */
[----:B------:R-:W-:Y:S01]  /*7ac0*/  IMAD R46, R120, R46, RZ ;  /* 0x0000002e782e7224 */ /* 0x000fe200078e02ff */
[----:B------:R-:W-:Y:S01]  /*7ad0*/  LOP3.LUT R241, R241, 0x60, R239, 0xf8, !PT ;  /* 0x00000060f1f17812 */ /* 0x000fe200078ef8ef */
[----:B------:R-:W-:Y:S01]  /*7ae0*/  IMAD R44, R0, R121, R44 ;  /* 0x00000079002c7224 */ /* 0x000fe200078e022c */
[----:B------:R-:W-:Y:S01]  /*7af0*/  I2IP.S8.S32.SAT R42, R43, R42, RZ ;  /* 0x0000002a2b2a7239 */ /* 0x000fe200000014ff */
[----:B------:R-:W-:Y:S01]  /*7b00*/  IMAD R47, R120, R47, RZ ;  /* 0x0000002f782f7224 */ /* 0x000fe200078e02ff */
[----:B------:R-:W-:Y:S01]  /*7b10*/  LOP3.LUT R240, R240, 0x10, R229, 0xf8, !PT ;  /* 0x00000010f0f07812 */ /* 0x000fe200078ef8e5 */
[-C--:B------:R-:W-:Y:S01]  /*7b20*/  IMAD R45, R3, R121.reuse, R45 ;  /* 0x00000079032d7224 */ /* 0x080fe200078e022d */
[----:B------:R-:W-:Y:S01]  /*7b30*/  SHF.R.S32.HI R3, RZ, 0x18, R173 ;  /* 0x00000018ff037819 */ /* 0x000fe200000114ad */
[----:B------:R-:W-:Y:S01]  /*7b40*/  IMAD R48, R120, R48, RZ ;  /* 0x0000003078307224 */ /* 0x000fe200078e02ff */
[----:B------:R-:W-:Y:S01]  /*7b50*/  I2IP.S8.S32.SAT R88, R89, R88, R90 ;  /* 0x0000005859587239 */ /* 0x000fe2000000145a */
[----:B------:R-:W-:Y:S01]  /*7b60*/  IMAD R46, R20, R121, R46 ;  /* 0x00000079142e7224 */ /* 0x000fe200078e022e */
[----:B------:R-:W-:Y:S01]  /*7b70*/  SHF.R.S32.HI R20, RZ, 0x18, R172 ;  /* 0x00000018ff147819 */ /* 0x000fe200000114ac */
[----:B------:R-:W-:Y:S01]  /*7b80*/  IMAD.MOV.U32 R0, RZ, RZ, R174 ;  /* 0x000000ffff007224 */ /* 0x000fe200078e00ae */
[----:B------:R-:W-:Y:S01]  /*7b90*/  I2IP.S8.S32.SAT R72, R73, R72, R74 ;  /* 0x0000004849487239 */ /* 0x000fe2000000144a */
[----:B------:R-:W-:Y:S01]  /*7ba0*/  IMAD R49, R120, R49, RZ ;  /* 0x0000003178317224 */ /* 0x000fe200078e02ff */
[----:B------:R-:W-:Y:S01]  /*7bb0*/  I2IP.S8.S32.SAT R56, R57, R56, R58 ;  /* 0x0000003839387239 */ /* 0x000fe2000000143a */
[-C--:B------:R-:W-:Y:S01]  /*7bc0*/  IMAD R47, R136, R121.reuse, R47 ;  /* 0x00000079882f7224 */ /* 0x080fe200078e022f */
[----:B------:R-:W-:Y:S01]  /*7bd0*/  I2IP.S8.S32.SAT R40, R41, R40, R42 ;  /* 0x0000002829287239 */ /* 0x000fe2000000142a */
[----:B------:R-:W-:Y:S01]  /*7be0*/  IMAD R50, R120, R50, RZ ;  /* 0x0000003278327224 */ /* 0x000fe200078e02ff */
[----:B------:R-:W-:Y:S01]  /*7bf0*/  LOP3.LUT R239, R241, 0x100, R239, 0xf8, !PT ;  /* 0x00000100f1ef7812 */ /* 0x000fe200078ef8ef */
        /* <DEDUP_REMOVED lines=17> */
[----:B------:R-:W-:Y:S01]  /*7d10*/  I2IP.S8.S32.SAT R94, R95, R94, RZ ;  /* 0x0000005e5f5e7239 */ /* 0x000fe200000014ff */
[----:B------:R-:W-:Y:S01]  /*7d20*/  IMAD R52, R0, R121, R52 ;  /* 0x0000007900347224 */ /* 0x000fe200078e0234 */
[----:B------:R-:W-:Y:S01]  /*7d30*/  MOV R0, R180 ;  /* 0x000000b400007202 */ /* 0x000fe20000000f00 */
[C---:B------:R-:W-:Y:S01]  /*7d40*/  IMAD R55, R120.reuse, R55, RZ ;  /* 0x0000003778377224 */ /* 0x040fe200078e02ff */
[----:B------:R-:W-:Y:S01]  /*7d50*/  I2IP.S8.S32.SAT R90, R99, R98, RZ ;  /* 0x00000062635a7239 */ /* 0x000fe200000014ff */
[-C--:B------:R-:W-:Y:S01]  /*7d60*/  IMAD R53, R3, R121.reuse, R53 ;  /* 0x0000007903357224 */ /* 0x080fe200078e0235 */
[----:B------:R-:W-:Y:S01]  /*7d70*/  SHF.R.S32.HI R3, RZ, 0x18, R179 ;  /* 0x00000018ff037819 */ /* 0x000fe200000114b3 */
[----:B------:R-:W-:Y:S01]  /*7d80*/  IMAD R24, R120, R24, RZ ;  /* 0x0000001878187224 */ /* 0x000fe200078e02ff */
[----:B------:R-:W-:Y:S01]  /*7d90*/  I2IP.S8.S32.SAT R91, R103, R102, RZ ;  /* 0x00000066675b7239 */ /* 0x000fe200000014ff */
[----:B------:R-:W-:Y:S01]  /*7da0*/  IMAD R54, R20, R121, R54 ;  /* 0x0000007914367224 */ /* 0x000fe200078e0236 */
[----:B------:R-:W-:Y:S01]  /*7db0*/  SHF.R.S32.HI R20, RZ, 0x18, R178 ;  /* 0x00000018ff147819 */ /* 0x000fe200000114b2 */
[----:B------:R-:W-:Y:S01]  /*7dc0*/  IMAD R25, R120, R25, RZ ;  /* 0x0000001978197224 */ /* 0x000fe200078e02ff */
        /* <DEDUP_REMOVED lines=30> */
[----:B------:R-:W-:Y:S01]  /*7fb0*/  I2IP.S8.S32.SAT R24, R25, R24, R26 ;  /* 0x0000001819187239 */ /* 0x000fe2000000141a */
[----:B------:R-:W-:Y:S01]  /*7fc0*/  IMAD R30, R20, R121, R30 ;  /* 0x00000079141e7224 */ /* 0x000fe200078e021e */
[----:B------:R-:W-:Y:S01]  /*7fd0*/  SHF.R.S32.HI R20, RZ, 0x18, R163 ;  /* 0x00000018ff147819 */ /* 0x000fe200000114a3 */
[----:B------:R-:W-:Y:S01]  /*7fe0*/  IMAD R33, R120, R33, RZ ;  /* 0x0000002178217224 */ /* 0x000fe200078e02ff */
[----:B------:R-:W-:Y:S01]  /*7ff0*/  I2IP.S8.S32.SAT R42, R51, R50, RZ ;  /* 0x00000032332a7239 */ /* 0x000fe200000014ff */
[-C--:B------:R-:W-:Y:S01]  /*8000*/  IMAD R31, R140, R121.reuse, R31 ;  /* 0x000000798c1f7224 */ /* 0x080fe200078e021f */
[----:B------:R-:W-:Y:S01]  /*8010*/  I2IP.S8.S32.SAT R43, R55, R54, RZ ;  /* 0x00000036372b7239 */ /* 0x000fe200000014ff */
[----:B------:R-:W-:Y:S01]  /*8020*/  IMAD R34, R120, R34, RZ ;  /* 0x0000002278227224 */ /* 0x000fe200078e02ff */
[----:B------:R-:W-:Y:S01]  /*8030*/  I2IP.S8.S32.SAT R117, R23, R22, R104 ;  /* 0x0000001617757239 */ /* 0x000fe20000001468 */
[----:B------:R-:W-:Y:S01]  /*8040*/  IMAD R32, R0, R121, R32 ;  /* 0x0000007900207224 */ /* 0x000fe200078e0220 */
[----:B------:R-:W-:Y:S01]  /*8050*/  I2IP.S8.S32.SAT R25, R31, R30, RZ ;  /* 0x0000001e1f197239 */ /* 0x000fe200000014ff */
[C---:B------:R-:W-:Y:S01]  /*8060*/  IMAD R35, R120.reuse, R35, RZ ;  /* 0x0000002378237224 */ /* 0x040fe200078e02ff */
[----:B------:R-:W-:Y:S01]  /*8070*/  I2IP.S8.S32.SAT R118, R107, R106, R108 ;  /* 0x0000006a6b767239 */ /* 0x000fe2000000146c */
        /* <DEDUP_REMOVED lines=9> */
[----:B------:R-:W-:Y:S01]  /*8110*/  I2IP.S8.S32.SAT R119, R111, R110, R112 ;  /* 0x0000006e6f777239 */ /* 0x000fe20000001470 */
[C---:B------:R-:W-:Y:S01]  /*8120*/  IMAD R37, R120.reuse, R37, RZ ;  /* 0x0000002578257224 */ /* 0x040fe200078e02ff */
[----:B------:R-:W-:Y:S01]  /*8130*/  I2IP.S8.S32.SAT R89, R93, R92, R94 ;  /* 0x0000005c5d597239 */ /* 0x000fe2000000145e */
[-C--:B------:R-:W-:Y:S01]  /*8140*/  IMAD R35, R141, R121.reuse, R35 ;  /* 0x000000798d237224 */ /* 0x080fe200078e0223 */
[----:B------:R-:W-:Y:S01]  /*8150*/  I2IP.S8.S32.SAT R90, R97, R96, R90 ;  /* 0x00000060615a7239 */ /* 0x000fe2000000145a */
[----:B------:R-:W-:Y:S01]  /*8160*/  IMAD R38, R120, R38, RZ ;  /* 0x0000002678267224 */ /* 0x000fe200078e02ff */
[----:B------:R-:W-:Y:S01]  /*8170*/  I2IP.S8.S32.SAT R91, R101, R100, R91 ;  /* 0x00000064655b7239 */ /* 0x000fe2000000145b */
[----:B------:R-:W-:Y:S01]  /*8180*/  IMAD R36, R0, R121, R36 ;  /* 0x0000007900247224 */ /* 0x000fe200078e0224 */
[----:B------:R-:W-:Y:S01]  /*8190*/  MOV R0, R159 ;  /* 0x0000009f00007202 */ /* 0x000fe20000000f00 */
[C---:B------:R-:W-:Y:S01]  /*81a0*/  IMAD R39, R120.reuse, R39, RZ ;  /* 0x0000002778277224 */ /* 0x040fe200078e02ff */
[----:B------:R-:W-:Y:S01]  /*81b0*/  I2IP.S8.S32.SAT R26, R35, R34, RZ ;  /* 0x00000022231a7239 */ /* 0x000fe200000014ff */
[-C--:B------:R-:W-:Y:S01]  /*81c0*/  IMAD R37, R3, R121.reuse, R37 ;  /* 0x0000007903257224 */ /* 0x080fe200078e0225 */
[----:B------:R-:W-:Y:S01]  /*81d0*/  SHF.R.S32.HI R3, RZ, 0x18, R158 ;  /* 0x00000018ff037819 */ /* 0x000fe2000001149e */
[----:B-1----:R-:W-:Y:S01]  /*81e0*/  IMAD R4, R120, R4, RZ ;  /* 0x0000000478047224 */ /* 0x002fe200078e02ff */
[----:B------:R-:W-:Y:S01]  /*81f0*/  I2IP.S8.S32.SAT R73, R77, R76, R73 ;  /* 0x0000004c4d497239 */ /* 0x000fe20000001449 */
[----:B------:R-:W-:Y:S01]  /*8200*/  IMAD R38, R20, R121, R38 ;  /* 0x0000007914267224 */ /* 0x000fe200078e0226 */
[----:B------:R-:W-:Y:S01]  /*8210*/  SHF.R.S32.HI R20, RZ, 0x18, R157 ;  /* 0x00000018ff147819 */ /* 0x000fe2000001149d */
[----:B------:R-:W-:Y:S01]  /*8220*/  IMAD R5, R120, R5, RZ ;  /* 0x0000000578057224 */ /* 0x000fe200078e02ff */
[----:B------:R-:W-:Y:S01]  /*8230*/  UIADD3 UR4, UPT, UPT, UR5, 0xb0, URZ ;  /* 0x000000b005047890 */ /* 0x000fe2000fffe0ff */
[-C--:B------:R-:W-:Y:S01]  /*8240*/  IMAD R39, R142, R121.reuse, R39 ;  /* 0x000000798e277224 */ /* 0x080fe200078e0227 */
[----:B------:R-:W-:Y:S01]  /*8250*/  NOP ;  /* 0x0000000000007918 */ /* 0x000fe20000000000 */
[-C--:B------:R-:W-:Y:S01]  /*8260*/  IMAD R4, R0, R121.reuse, R4 ;  /* 0x0000007900047224 */ /* 0x080fe200078e0204 */
[----:B------:R-:W-:Y:S01]  /*8270*/  MOV R0, R156 ;  /* 0x0000009c00007202 */ /* 0x000fe20000000f00 */
[C---:B------:R-:W-:Y:S01]  /*8280*/  IMAD R6, R120.reuse, R6, RZ ;  /* 0x0000000678067224 */ /* 0x040fe200078e02ff */
[----:B------:R-:W-:Y:S01]  /*8290*/  UPRMT UR4, UR62, 0x654, UR4 ;  /* 0x000006543e047896 */ /* 0x000fe20008000004 */
[----:B------:R-:W-:Y:S01]  /*82a0*/  IMAD R5, R3, R121, R5 ;  /* 0x0000007903057224 */ /* 0x000fe200078e0205 */
[----:B------:R-:W-:Y:S01]  /*82b0*/  SHF.R.S32.HI R3, RZ, 0x18, R155 ;  /* 0x00000018ff037819 */ /* 0x000fe2000001149b */
[C---:B------:R-:W-:Y:S01]  /*82c0*/  IMAD R7, R120.reuse, R7, RZ ;  /* 0x0000000778077224 */ /* 0x040fe200078e02ff */
[----:B------:R-:W-:Y:S01]  /*82d0*/  I2IP.S8.S32.SAT R74, R81, R80, R74 ;  /* 0x00000050514a7239 */ /* 0x000fe2000000144a */
[----:B------:R-:W-:Y:S01]  /*82e0*/  IMAD.SHL.U32 R154, R145, 0x100, RZ ;  /* 0x00000100919a7824 */ /* 0x000fe200078e00ff */
[----:B------:R-:W-:Y:S01]  /*82f0*/  SHF.R.S32.HI R145, RZ, 0x18, R146 ;  /* 0x00000018ff917819 */ /* 0x000fe20000011492 */
[----:B------:R-:W-:Y:S01]  /*8300*/  IMAD R8, R120, R8, RZ ;  /* 0x0000000878087224 */ /* 0x000fe200078e02ff */
[----:B------:R-:W-:Y:S01]  /*8310*/  SHF.R.S32.HI R146, RZ, 0x18, R147 ;  /* 0x00000018ff927819 */ /* 0x000fe20000011493 */
[----:B------:R-:W-:Y:S01]  /*8320*/  IMAD R6, R20, R121, R6 ;  /* 0x0000007914067224 */ /* 0x000fe200078e0206 */
[----:B------:R-:W-:Y:S01]  /*8330*/  SHF.R.S32.HI R20, RZ, 0x18, R154 ;  /* 0x00000018ff147819 */ /* 0x000fe2000001149a */
[----:B------:R-:W-:Y:S01]  /*8340*/  IMAD R9, R120, R9, RZ ;  /* 0x0000000978097224 */ /* 0x000fe200078e02ff */
[----:B------:R-:W-:Y:S01]  /*8350*/  SYNCS.ARRIVE.TRANS64.RED.A1T0 RZ, [UR4], RZ ;  /* 0x000000ffffff79a7 */ /* 0x000fe20008100404 */
[-C--:B------:R-:W-:Y:S01]  /*8360*/  IMAD R7, R143, R121.reuse, R7 ;  /* 0x000000798f077224 */ /* 0x080fe200078e0207 */
[----:B------:R-:W-:Y:S01]  /*8370*/  I2IP.S8.S32.SAT R75, R85, R84, R75 ;  /* 0x00000054554b7239 */ /* 0x000fe2000000144b */
[----:B------:R-:W-:Y:S01]  /*8380*/  IMAD R8, R0, R121, R8 ;  /* 0x0000007900087224 */ /* 0x000fe200078e0208 */
[----:B------:R-:W-:Y:S01]  /*8390*/  MOV R0, R153 ;  /* 0x0000009900007202 */ /* 0x000fe20000000f00 */
[C---:B------:R-:W-:Y:S01]  /*83a0*/  IMAD R10, R120.reuse, R10, RZ ;  /* 0x0000000a780a7224 */ /* 0x040fe200078e02ff */
[----:B------:R-:W-:Y:S01]  /*83b0*/  I2IP.S8.S32.SAT R57, R61, R60, R57 ;  /* 0x0000003c3d397239 */ /* 0x000fe20000001439 */
[----:B------:R-:W-:Y:S01]  /*83c0*/  IMAD R9, R3, R121, R9 ;  /* 0x0000007903097224 */ /* 0x000fe200078e0209 */
[----:B------:R-:W-:Y:S01]  /*83d0*/  SHF.R.S32.HI R3, RZ, 0x18, R152 ;  /* 0x00000018ff037819 */ /* 0x000fe20000011498 */
[C---:B------:R-:W-:Y:S01]  /*83e0*/  IMAD R11, R120.reuse, R11, RZ ;  /* 0x0000000b780b7224 */ /* 0x040fe200078e02ff */
[----:B------:R-:W-:Y:S01]  /*83f0*/  I2IP.S8.S32.SAT R58, R65, R64, R58 ;  /* 0x00000040413a7239 */ /* 0x000fe2000000143a */
[----:B------:R-:W-:Y:S01]  /*8400*/  IMAD R12, R120, R12, RZ ;  /* 0x0000000c780c7224 */ /* 0x000fe200078e02ff */
[----:B------:R-:W-:Y:S01]  /*8410*/  I2IP.S8.S32.SAT R59, R69, R68, R59 ;  /* 0x00000044453b7239 */ /* 0x000fe2000000143b */
[-C--:B------:R-:W-:Y:S01]  /*8420*/  IMAD R10, R20, R121.reuse, R10 ;  /* 0x00000079140a7224 */ /* 0x080fe200078e020a */
[----:B------:R-:W-:Y:S01]  /*8430*/  I2IP.S8.S32.SAT R41, R45, R44, R41 ;  /* 0x0000002c2d297239 */ /* 0x000fe20000001429 */
[-C--:B------:R-:W-:Y:S01]  /*8440*/  IMAD R11, R144, R121.reuse, R11 ;  /* 0x00000079900b7224 */ /* 0x080fe200078e020b */
[----:B------:R-:W-:Y:S01]  /*8450*/  I2IP.S8.S32.SAT R42, R49, R48, R42 ;  /* 0x00000030312a7239 */ /* 0x000fe2000000142a */
[----:B------:R-:W-:Y:S01]  /*8460*/  IMAD R12, R0, R121, R12 ;  /* 0x00000079000c7224 */ /* 0x000fe200078e020c */
[----:B------:R-:W-:Y:S01]  /*8470*/  SHF.R.S32.HI R0, RZ, 0x18, R151 ;  /* 0x00000018ff007819 */ /* 0x000fe20000011497 */
[C---:B------:R-:W-:Y:S01]  /*8480*/  IMAD R13, R120.reuse, R13, RZ ;  /* 0x0000000d780d7224 */ /* 0x040fe200078e02ff */
[----:B------:R-:W-:Y:S01]  /*8490*/  I2IP.S8.S32.SAT R43, R53, R52, R43 ;  /* 0x00000034352b7239 */ /* 0x000fe2000000142b */
[----:B------:R-:W-:Y:S01]  /*84a0*/  IMAD.U32 R149, R147, 0x10000, RZ ;  /* 0x0001000093957824 */ /* 0x000fe200078e00ff */
[----:B------:R-:W-:Y:S01]  /*84b0*/  SHF.L.U32 R147, R229, 0x2, RZ ;  /* 0x00000002e5937819 */ /* 0x000fe200000006ff */
[C---:B------:R-:W-:Y:S01]  /*84c0*/  IMAD R14, R120.reuse, R14, RZ ;  /* 0x0000000e780e7224 */ /* 0x040fe200078e02ff */
[----:B------:R-:W-:Y:S01]  /*84d0*/  I2IP.S8.S32.SAT R25, R29, R28, R25 ;  /* 0x0000001c1d197239 */ /* 0x000fe20000001419 */
[----:B------:R-:W-:Y:S01]  /*84e0*/  IMAD R13, R3, R121, R13 ;  /* 0x00000079030d7224 */ /* 0x000fe200078e020d */
[----:B------:R-:W-:Y:S01]  /*84f0*/  MOV R3, R150 ;  /* 0x0000009600037202 */ /* 0x000fe20000000f00 */
[C---:B------:R-:W-:Y:S01]  /*8500*/  IMAD R15, R120.reuse, R15, RZ ;  /* 0x0000000f780f7224 */ /* 0x040fe200078e02ff */
[----:B------:R-:W-:Y:S01]  /*8510*/  SHF.R.S32.HI R20, RZ, 0x18, R149 ;  /* 0x00000018ff147819 */ /* 0x000fe20000011495 */
[----:B------:R-:W-:Y:S01]  /*8520*/  IMAD R16, R120, R16, RZ ;  /* 0x0000001078107224 */ /* 0x000fe200078e02ff */
[----:B------:R-:W-:Y:S01]  /*8530*/  I2IP.S8.S32.SAT R26, R33, R32, R26 ;  /* 0x00000020211a7239 */ /* 0x000fe2000000141a */
[----:B------:R-:W-:Y:S01]  /*8540*/  IMAD R14, R0, R121, R14 ;  /* 0x00000079000e7224 */ /* 0x000fe200078e020e */
[----:B------:R-:W-:Y:S01]  /*8550*/  I2IP.S8.S32.SAT R6, R7, R6, RZ ;  /* 0x0000000607067239 */ /* 0x000fe200000014ff */
[----:B------:R-:W-:Y:S01]  /*8560*/  IMAD R17, R120, R17, RZ ;  /* 0x0000001178117224 */ /* 0x000fe200078e02ff */
[----:B------:R-:W-:Y:S01]  /*8570*/  LOP3.LUT R147, R240, 0x10, R147, 0x78, !PT ;  /* 0x00000010f0937812 */ /* 0x000fe200078e7893 */
[-C--:B------:R-:W-:Y:S01]  /*8580*/  IMAD R15, R145, R121.reuse, R15 ;  /* 0x00000079910f7224 */ /* 0x080fe200078e020f */
[----:B------:R-:W-:Y:S01]  /*8590*/  I2IP.S8.S32.SAT R4, R5, R4, R6 ;  /* 0x0000000405047239 */ /* 0x000fe20000001406 */
[----:B------:R-:W-:Y:S01]  /*85a0*/  IMAD R16, R3, R121, R16 ;  /* 0x0000007903107224 */ /* 0x000fe200078e0210 */
[----:B------:R-:W-:Y:S01]  /*85b0*/  LOP3.LUT R147, R239, R147, RZ, 0xfc, !PT ;  /* 0x00000093ef937212 */ /* 0x000fe200078efcff */
[----:B------:R-:W-:Y:S01]  /*85c0*/  IMAD R18, R120, R18, RZ ;  /* 0x0000001278127224 */ /* 0x000fe200078e02ff */
[----:B------:R-:W-:Y:S01]  /*85d0*/  I2IP.S8.S32.SAT R27, R39, R38, RZ ;  /* 0x00000026271b7239 */ /* 0x000fe200000014ff */
[----:B------:R-:W-:Y:S01]  /*85e0*/  IMAD R17, R20, R121, R17 ;  /* 0x0000007914117224 */ /* 0x000fe200078e0211 */
[----:B------:R-:W-:Y:S01]  /*85f0*/  I2IP.S8.S32.SAT R10, R11, R10, RZ ;  /* 0x0000000a0b0a7239 */ /* 0x000fe200000014ff */
[----:B------:R1:W-:Y:S01]  /*8600*/  STS.128 [R147+UR45+0x3a00], R116 ;  /* 0x003a007493007988 */ /* 0x0003e20008000c2d */
[----:B------:R-:W-:Y:S01]  /*8610*/  IMAD R19, R120, R19, RZ ;  /* 0x0000001378137224 */ /* 0x000fe200078e02ff */
[----:B------:R-:W-:Y:S01]  /*8620*/  I2IP.S8.S32.SAT R14, R15, R14, RZ ;  /* 0x0000000e0f0e7239 */ /* 0x000fe200000014ff */
[-C--:B------:R-:W-:Y:S01]  /*8630*/  IMAD R18, R21, R121.reuse, R18 ;  /* 0x0000007915127224 */ /* 0x080fe200078e0212 */
[----:B------:R-:W-:Y:S01]  /*8640*/  I2IP.S8.S32.SAT R27, R37, R36, R27 ;  /* 0x00000024251b7239 */ /* 0x000fe2000000141b */
[----:B------:R-:W-:Y:S01]  /*8650*/  IMAD R19, R146, R121, R19 ;  /* 0x0000007992137224 */ /* 0x000fe200078e0213 */
[----:B------:R-:W-:Y:S01]  /*8660*/  I2IP.S8.S32.SAT R5, R9, R8, R10 ;  /* 0x0000000809057239 */ /* 0x000fe2000000140a */
[----:B------:R-:W-:Y:S01]  /*8670*/  UIADD3 UR6, UPT, UPT, UR39, 0x1, URZ ;  /* 0x0000000127067890 */ /* 0x000fe2000fffe0ff */
[----:B------:R1:W-:Y:S01]  /*8680*/  STS.128 [R147+UR45+0x4200], R88 ;  /* 0x0042005893007988 */ /* 0x0003e20008000c2d */
[----:B------:R-:W-:Y:S01]  /*8690*/  I2IP.S8.S32.SAT R6, R13, R12, R14 ;  /* 0x0000000c0d067239 */ /* 0x000fe2000000140e */
[----:B------:R-:W-:Y:S01]  /*86a0*/  BSSY.RECONVERGENT B0, `(.L_x_98) ;  /* 0x0000038000007945 */ /* 0x000fe20003800200 */
[----:B------:R-:W-:Y:S04]  /*86b0*/  I2IP.S8.S32.SAT R7, R19, R18, RZ ;  /* 0x0000001213077239 */ /* 0x000fe800000014ff */
[----:B------:R-:W-:Y:S01]  /*86c0*/  I2IP.S8.S32.SAT R7, R17, R16, R7 ;  /* 0x0000001011077239 */ /* 0x000fe20000001407 */
[----:B------:R1:W-:Y:S08]  /*86d0*/  STS.128 [R147+UR45+0x4a00], R72 ;  /* 0x004a004893007988 */ /* 0x0003f00008000c2d */
[----:B------:R1:W-:Y:S08]  /*86e0*/  STS.128 [R147+UR45+0x5200], R56 ;  /* 0x0052003893007988 */ /* 0x0003f00008000c2d */
[----:B------:R1:W-:Y:S08]  /*86f0*/  STS.128 [R147+UR45+0x5a00], R40 ;  /* 0x005a002893007988 */ /* 0x0003f00008000c2d */
[----:B------:R1:W-:Y:S08]  /*8700*/  STS.128 [R147+UR45+0x6200], R24 ;  /* 0x0062001893007988 */ /* 0x0003f00008000c2d */
[----:B------:R1:W-:Y:S01]  /*8710*/  STS.128 [R147+UR45+0x6a00], R4 ;  /* 0x006a000493007988 */ /* 0x0003e20008000c2d */
[----:B------:R-:W-:Y:S01]  /*8720*/  @!PT LDS RZ, [RZ] ;  /* 0x00000000fffff984 */ /* 0x000fe20000000800 */
[----:B------:R-:W-:Y:S01]  /*8730*/  @!PT LDS RZ, [RZ] ;  /* 0x00000000fffff984 */ /* 0x000fe20000000800 */
[----:B------:R-:W-:Y:S01]  /*8740*/  @!PT LDS RZ, [RZ] ;  /* 0x00000000fffff984 */ /* 0x000fe20000000800 */
[----:B------:R-:W-:Y:S01]  /*8750*/  @!PT LDS RZ, [RZ] ;  /* 0x00000000fffff984 */ /* 0x000fe20000000800 */
[----:B------:R2:W-:Y:S07]  /*8760*/  MEMBAR.ALL.CTA ;  /* 0x0000000000007992 */ /* 0x0005ee0000008000 */
[----:B--2---:R-:W2:Y:S02]  /*8770*/  FENCE.VIEW.ASYNC.S ;  /* 0x00000000000073c6 */ /* 0x004ea40000000000 */
[----:B--2---:R-:W-:Y:S06]  /*8780*/  BAR.SYNC.DEFER_BLOCKING 0x1, 0x80 ;  /* 0x0042000000007b1d */ /* 0x004fec0000010000 */
[----:B------:R-:W-:Y:S05]  /*8790*/  @P0 BRA `(.L_x_99) ;  /* 0x0000000000a00947 */ /* 0x000fea0003800000 */
[----:B------:R-:W2:Y:S01]  /*87a0*/  LDCU.64 UR14, c[0x0][0x348] ;  /* 0x00006900ff0e77ac */ /* 0x000ea20008000a00 */
[----:B------:R-:W-:Y:S02]  /*87b0*/  UIMAD UR9, UR47, 0xe0, URZ ;  /* 0x000000e02f0978a4 */ /* 0x000fe4000f8e02ff */
[----:B------:R-:W-:Y:S02]  /*87c0*/  USHF.L.U32 UR10, UR46, 0x6, URZ ;  /* 0x000000062e0a7899 */ /* 0x000fe400080006ff */
[----:B------:R-:W-:Y:S01]  /*87d0*/  UIADD3 UR8, UPT, UPT, UR45, 0x3a00, URZ ;  /* 0x00003a002d087890 */ /* 0x000fe2000fffe0ff */
[----:B------:R-:W-:Y:S01]  /*87e0*/  UMOV UR11, UR36 ;  /* 0x00000024000b7c82 */ /* 0x000fe20008000000 */
[----:B------:R-:W-:Y:S02]  /*87f0*/  UIADD3 UR16, UPT, UPT, UR45, 0x4200, URZ ;  /* 0x000042002d107890 */ /* 0x000fe4000fffe0ff */
[----:B------:R-:W-:Y:S01]  /*8800*/  UIADD3 UR17, UPT, UPT, UR9, 0x20, URZ ;  /* 0x0000002009117890 */ /* 0x000fe2000fffe0ff */
[----:B------:R-:W-:Y:S01]  /*8810*/  UMOV UR19, UR36 ;  /* 0x0000002400137c82 */ /* 0x000fe20008000000 */
[----:B------:R-:W-:Y:S01]  /*8820*/  UMOV UR18, UR10 ;  /* 0x0000000a00127c82 */ /* 0x000fe20008000000 */
[----:B------:R-:W-:Y:S02]  /*8830*/  UIADD3 UR28, UPT, UPT, UR45, 0x4a00, URZ ;  /* 0x00004a002d1c7890 */ /* 0x000fe4000fffe0ff */
[----:B--2---:R-:W-:Y:S02]  /*8840*/  UIADD3 UR4, UP0, UPT, UR14, 0x680, URZ ;  /* 0x000006800e047890 */ /* 0x004fe4000ff1e0ff */
[----:B------:R-:W-:Y:S02]  /*8850*/  UIADD3 UR29, UPT, UPT, UR9, 0x40, URZ ;  /* 0x00000040091d7890 */ /* 0x000fe4000fffe0ff */
[----:B------:R-:W-:Y:S01]  /*8860*/  UIADD3.X UR5, UPT, UPT, URZ, UR15, URZ, UP0, !UPT ;  /* 0x0000000fff057290 */ /* 0x000fe200087fe4ff */
[----:B------:R-:W-:Y:S01]  /*8870*/  UMOV UR31, UR36 ;  /* 0x00000024001f7c82 */ /* 0x000fe20008000000 */
[----:B------:R-:W-:Y:S01]  /*8880*/  UMOV UR30, UR10 ;  /* 0x0000000a001e7c82 */ /* 0x000fe20008000000 */
[----:B------:R-:W-:Y:S02]  /*8890*/  UIADD3 UR32, UPT, UPT, UR45, 0x5200, URZ ;  /* 0x000052002d207890 */ /* 0x000fe4000fffe0ff */
[----:B------:R-:W-:Y:S01]  /*88a0*/  UIADD3 UR33, UPT, UPT, UR9, 0x60, URZ ;  /* 0x0000006009217890 */ /* 0x000fe2000fffe0ff */
[----:B------:R-:W-:Y:S03]  /*88b0*/  UMOV UR35, UR36 ;  /* 0x0000002400237c82 */ /* 0x000fe60008000000 */
[----:B------:R2:W-:Y:S01]  /*88c0*/  UTMASTG.3D [UR8], [UR4] ;  /* 0x00000008040073b5 */ /* 0x0005e20008010000 */
[----:B------:R-:W-:Y:S01]  /*88d0*/  UMOV UR34, UR10 ;  /* 0x0000000a00227c82 */ /* 0x000fe20008000000 */
[----:B------:R-:W-:Y:S02]  /*88e0*/  UIADD3 UR24, UPT, UPT, UR45, 0x5a00, URZ ;  /* 0x00005a002d187890 */ /* 0x000fe4000fffe0ff */
[----:B------:R-:W-:Y:S01]  /*88f0*/  UIADD3 UR25, UPT, UPT, UR9, 0x80, URZ ;  /* 0x0000008009197890 */ /* 0x000fe2000fffe0ff */
[----:B------:R-:W-:Y:S01]  /*8900*/  UMOV UR27, UR36 ;  /* 0x00000024001b7c82 */ /* 0x000fe20008000000 */
[----:B------:R-:W-:Y:S01]  /*8910*/  UMOV UR26, UR10 ;  /* 0x0000000a001a7c82 */ /* 0x000fe20008000000 */
[----:B------:R2:W-:Y:S01]  /*8920*/  UTMASTG.3D [UR16], [UR4] ;  /* 0x00000010040073b5 */ /* 0x0005e20008010000 */
[----:B------:R-:W-:Y:S02]  /*8930*/  UIADD3 UR20, UPT, UPT, UR45, 0x6200, URZ ;  /* 0x000062002d147890 */ /* 0x000fe4000fffe0ff */
[----:B------:R-:W-:Y:S01]  /*8940*/  UIADD3 UR21, UPT, UPT, UR9, 0xa0, URZ ;  /* 0x000000a009157890 */ /* 0x000fe2000fffe0ff */
[----:B------:R-:W-:Y:S01]  /*8950*/  UMOV UR23, UR36 ;  /* 0x0000002400177c82 */ /* 0x000fe20008000000 */
[----:B------:R-:W-:Y:S01]  /*8960*/  UMOV UR22, UR10 ;  /* 0x0000000a00167c82 */ /* 0x000fe20008000000 */
[----:B------:R-:W-:Y:S01]  /*8970*/  UIADD3 UR12, UPT, UPT, UR45, 0x6a00, URZ ;  /* 0x00006a002d0c7890 */ /* 0x000fe2000fffe0ff */
[----:B------:R2:W-:Y:S01]  /*8980*/  UTMASTG.3D [UR28], [UR4] ;  /* 0x0000001c040073b5 */ /* 0x0005e20008010000 */
[----:B------:R-:W-:Y:S01]  /*8990*/  UIADD3 UR13, UPT, UPT, UR9, 0xc0, URZ ;  /* 0x000000c0090d7890 */ /* 0x000fe2000fffe0ff */
[----:B------:R-:W-:Y:S01]  /*89a0*/  UMOV UR15, UR36 ;  /* 0x00000024000f7c82 */ /* 0x000fe20008000000 */
[----:B------:R-:W-:Y:S01]  /*89b0*/  UMOV UR14, UR10 ;  /* 0x0000000a000e7c82 */ /* 0x000fe20008000000 */
[----:B------:R2:W-:Y:S01]  /*89c0*/  UTMASTG.3D [UR32], [UR4] ;  /* 0x00000020040073b5 */ /* 0x0005e20008010000 */
[----:B------:R2:W-:Y:S01]  /*89d0*/  UTMASTG.3D [UR24], [UR4] ;  /* 0x00000018040073b5 */ /* 0x0005e20008010000 */
[----:B------:R2:W-:Y:S04]  /*89e0*/  UTMASTG.3D [UR20], [UR4] ;  /* 0x00000014040073b5 */ /* 0x0005e80008010000 */
[----:B------:R2:W-:Y:S01]  /*89f0*/  UTMASTG.3D [UR12], [UR4] ;  /* 0x0000000c040073b5 */ /* 0x0005e20008010000 */
[----:B------:R0:W-:Y:S01]  /*8a00*/  UTMACMDFLUSH ;  /* 0x00000000000079b7 */ /* 0x0001e20000000000 */
[----:B--2---:R-:W-:Y:S04]  /*8a10*/  DEPBAR.LE SB0, 0x0 ;  /* 0x000080000000791a */ /* 0x004fe80000000000 */
.L_x_99:
[----:B------:R-:W-:Y:S05]  /*8a20*/  BSYNC.RECONVERGENT B0 ;  /* 0x0000000000007941 */ /* 0x000fea0003800200 */
.L_x_98:
[----:B------:R-:W-:Y:S01]  /*8a30*/  UISETP.NE.AND UP2, UPT, UR49, URZ, UPT ;  /* 0x000000ff3100728c */ /* 0x000fe2000bf45270 */
[----:B------:R-:W-:Y:S01]  /*8a40*/  BAR.SYNC.DEFER_BLOCKING 0x1, 0x80 ;  /* 0x0042000000007b1d */ /* 0x000fe20000010000 */
[----:B------:R-:W-:Y:S02]  /*8a50*/  UISETP.NE.AND UP0, UPT, UR48, 0x2, UPT ;  /* 0x000000023000788c */ /* 0x000fe4000bf05270 */
[----:B------:R-:W-:Y:S02]  /*8a60*/  UISETP.NE.AND UP1, UPT, UR6, 0x4, UPT ;  /* 0x000000040600788c */ /* 0x000fe4000bf25270 */
[----:B------:R-:W-:Y:S02]  /*8a70*/  USEL UR5, URZ, 0x1, UP0 ;  /* 0x00000001ff057887 */ /* 0x000fe40008000000 */
[----:B------:R-:W-:Y:S02]  /*8a80*/  USEL UR4, URZ, 0x1, UP1 ;  /* 0x00000001ff047887 */ /* 0x000fe40008800000 */
[----:B------:R-:W-:Y:S02]  /*8a90*/  UIADD3 UR47, UPT, UPT, UR37, UR57, URZ ;  /* 0x00000039252f7290 */ /* 0x000fe4000fffe0ff */
[----:B------:R-:W-:Y:S02]  /*8aa0*/  UIADD3 UR46, UPT, UPT, UR38, UR58, URZ ;  /* 0x0000003a262e7290 */ /* 0x000fe4000fffe0ff */
[----:B------:R-:W-:Y:S02]  /*8ab0*/  USEL UR16, UR48, URZ, UP0 ;  /* 0x000000ff30107287 */ /* 0x000fe40008000000 */
[----:B------:R-:W-:Y:S02]  /*8ac0*/  USEL UR39, UR6, URZ, UP1 ;  /* 0x000000ff06277287 */ /* 0x000fe40008800000 */
[----:B------:R-:W-:Y:S02]  /*8ad0*/  ULOP3.LUT UR50, UR50, UR5, URZ, 0x3c, !UPT ;  /* 0x0000000532327292 */ /* 0x000fe4000f8e3cff */
[----:B------:R-:W-:Y:S01]  /*8ae0*/  ULOP3.LUT UR51, UR51, UR4, URZ, 0x3c, !UPT ;  /* 0x0000000433337292 */ /* 0x000fe2000f8e3cff */
[----:B------:R-:W-:Y:S01]  /*8af0*/  UMOV UR36, UR56 ;  /* 0x0000003800247c82 */ /* 0x000fe20008000000 */
[----:B------:R-:W-:Y:S10]  /*8b00*/  BRA.U UP2, `(.L_x_100) ;  /* 0xffffffc102287547 */ /* 0x000ff4000b83ffff */
[----:B------:R-:W-:Y:S05]  /*8b10*/  EXIT ;  /* 0x000000000000794d */ /* 0x000fea0003800000 */
.L_x_19:
[----:B--2---:R2:W3:Y:S02]  /*8b20*/  SYNCS.PHASECHK.TRANS64.TRYWAIT P0, [R0+URZ+0xe0], R2 ;  /* 0x0000e002000075a7 */ /* 0x0044e400080011ff */
[----:B---3--:R-:W-:Y:S05]  /*8b30*/  @!P0 NANOSLEEP.SYNCS 0x989680 ;  /* 0x009896800000895d */ /* 0x008fea0003900000 */
[----:B------:R-:W3:Y:S02]  /*8b40*/  @!P0 SYNCS.PHASECHK.TRANS64 P0, [R0+URZ+0xe0], R2 ;  /* 0x0000e002000085a7 */ /* 0x000ee400080010ff */
[----:B---3--:R-:W-:Y:S05]  /*8b50*/  @!P0 BRA `(.L_x_19) ;  /* 0xfffffffc00f08947 */ /* 0x008fea000383ffff */
[----:B------:R-:W-:Y:S05]  /*8b60*/  BRA `(.L_x_101) ;  /* 0xffffff8800d07947 */ /* 0x000fea000383ffff */
.L_x_22:
[----:B-1----:R-:W-:Y:S07]  /*8b70*/  MOV R0, UR33 ;  /* 0x0000002100007c02 */ /* 0x002fee0008000f00 */
.L_x_102:
[----:B-1----:R1:W2:Y:S02]  /*8b80*/  SYNCS.PHASECHK.TRANS64.TRYWAIT P0, [R0+URZ+0x28], R3 ;  /* 0x00002803000075a7 */ /* 0x0022a400080011ff */
[----:B--2---:R-:W-:Y:S05]  /*8b90*/  @!P0 NANOSLEEP.SYNCS 0x989680 ;  /* 0x009896800000895d */ /* 0x004fea0003900000 */
[----:B------:R-:W2:Y:S02]  /*8ba0*/  @!P0 SYNCS.PHASECHK.TRANS64 P0, [R0+URZ+0x28], R3 ;  /* 0x00002803000085a7 */ /* 0x000ea400080010ff */
[----:B--2---:R-:W-:Y:S05]  /*8bb0*/  @!P0 BRA `(.L_x_102) ;  /* 0xfffffffc00f08947 */ /* 0x004fea000383ffff */
[----:B------:R-:W-:Y:S05]  /*8bc0*/  BRA `(.L_x_21) ;  /* 0xffffff8c00187947 */ /* 0x000fea000383ffff */
.L_x_28:
[----:B-1----:R-:W-:Y:S07]  /*8bd0*/  MOV R0, UR17 ;  /* 0x0000001100007c02 */ /* 0x002fee0008000f00 */
.L_x_103:
[----:B-1----:R1:W2:Y:S02]  /*8be0*/  SYNCS.PHASECHK.TRANS64.TRYWAIT P0, [R0+URZ+0x28], R3 ;  /* 0x00002803000075a7 */ /* 0x0022a400080011ff */
[----:B--2---:R-:W-:Y:S05]  /*8bf0*/  @!P0 NANOSLEEP.SYNCS 0x989680 ;  /* 0x009896800000895d */ /* 0x004fea0003900000 */
[----:B------:R-:W2:Y:S02]  /*8c00*/  @!P0 SYNCS.PHASECHK.TRANS64 P0, [R0+URZ+0x28], R3 ;  /* 0x00002803000085a7 */ /* 0x000ea400080010ff */
[----:B--2---:R-:W-:Y:S05]  /*8c10*/  @!P0 BRA `(.L_x_103) ;  /* 0xfffffffc00f08947 */ /* 0x004fea000383ffff */
[----:B------:R-:W-:Y:S05]  /*8c20*/  BRA `(.L_x_27) ;  /* 0xffffff8c00c07947 */ /* 0x000fea000383ffff */
.L_x_32:
[----:B-1----:R1:W2:Y:S02]  /*8c30*/  SYNCS.PHASECHK.TRANS64.TRYWAIT P0, [R3+URZ+0x70], R0 ;  /* 0x00007000030075a7 */ /* 0x0022a400080011ff */
[----:B--2---:R-:W-:Y:S05]  /*8c40*/  @!P0 NANOSLEEP.SYNCS 0x989680 ;  /* 0x009896800000895d */ /* 0x004fea0003900000 */
[----:B------:R-:W2:Y:S02]  /*8c50*/  @!P0 SYNCS.PHASECHK.TRANS64 P0, [R3+URZ+0x70], R0 ;  /* 0x00007000030085a7 */ /* 0x000ea400080010ff */
[----:B--2---:R-:W-:Y:S05]  /*8c60*/  @!P0 BRA `(.L_x_32) ;  /* 0xfffffffc00f08947 */ /* 0x004fea000383ffff */
[----:B------:R-:W-:Y:S05]  /*8c70*/  BRA `(.L_x_104) ;  /* 0xffffff9000507947 */ /* 0x000fea000383ffff */
.L_x_36:
[----:B------:R-:W-:-:S07]  /*8c80*/  MOV R0, UR4 ;  /* 0x0000000400007c02 */ /* 0x000fce0008000f00 */
.L_x_105:
[----:B-1----:R1:W2:Y:S02]  /*8c90*/  SYNCS.PHASECHK.TRANS64.TRYWAIT P0, [R0+URZ], R2 ;  /* 0x00000002000075a7 */ /* 0x0022a400080011ff */
[----:B--2---:R-:W-:Y:S05]  /*8ca0*/  @!P0 NANOSLEEP.SYNCS 0x989680 ;  /* 0x009896800000895d */ /* 0x004fea0003900000 */
[----:B------:R-:W2:Y:S02]  /*8cb0*/  @!P0 SYNCS.PHASECHK.TRANS64 P0, [R0+URZ], R2 ;  /* 0x00000002000085a7 */ /* 0x000ea400080010ff */
[----:B--2---:R-:W-:Y:S05]  /*8cc0*/  @!P0 BRA `(.L_x_105) ;  /* 0xfffffffc00f08947 */ /* 0x004fea000383ffff */
[----:B------:R-:W-:Y:S05]  /*8cd0*/  BRA `(.L_x_106) ;  /* 0xffffff9400f47947 */ /* 0x000fea000383ffff */
.L_x_37:
[----:B------:R-:W-:-:S07]  /*8ce0*/  MOV R0, UR5 ;  /* 0x0000000500007c02 */ /* 0x000fce0008000f00 */
.L_x_107:
[----:B-1----:R1:W2:Y:S02]  /*8cf0*/  SYNCS.PHASECHK.TRANS64.TRYWAIT P0, [R0+URZ], R3 ;  /* 0x00000003000075a7 */ /* 0x0022a400080011ff */
[----:B--2---:R-:W-:Y:S05]  /*8d00*/  @!P0 NANOSLEEP.SYNCS 0x989680 ;  /* 0x009896800000895d */ /* 0x004fea0003900000 */
[----:B------:R-:W2:Y:S02]  /*8d10*/  @!P0 SYNCS.PHASECHK.TRANS64 P0, [R0+URZ], R3 ;  /* 0x00000003000085a7 */ /* 0x000ea400080010ff */
[----:B--2---:R-:W-:Y:S05]  /*8d20*/  @!P0 BRA `(.L_x_107) ;  /* 0xfffffffc00f08947 */ /* 0x004fea000383ffff */
[----:B------:R-:W-:Y:S05]  /*8d30*/  BRA `(.L_x_108) ;  /* 0xffffff9800007947 */ /* 0x000fea000383ffff */
.L_x_38:
[----:B------:R-:W-:-:S07]  /*8d40*/  MOV R0, UR5 ;  /* 0x0000000500007c02 */ /* 0x000fce0008000f00 */
.L_x_109:
[----:B-1----:R1:W2:Y:S02]  /*8d50*/  SYNCS.PHASECHK.TRANS64.TRYWAIT P0, [R0+URZ], R3 ;  /* 0x00000003000075a7 */ /* 0x0022a400080011ff */
[----:B--2---:R-:W-:Y:S05]  /*8d60*/  @!P0 NANOSLEEP.SYNCS 0x989680 ;  /* 0x009896800000895d */ /* 0x004fea0003900000 */
[----:B------:R-:W2:Y:S02]  /*8d70*/  @!P0 SYNCS.PHASECHK.TRANS64 P0, [R0+URZ], R3 ;  /* 0x00000003000085a7 */ /* 0x000ea400080010ff */
[----:B--2---:R-:W-:Y:S05]  /*8d80*/  @!P0 BRA `(.L_x_109) ;  /* 0xfffffffc00f08947 */ /* 0x004fea000383ffff */
[----:B------:R-:W-:Y:S05]  /*8d90*/  BRA `(.L_x_110) ;  /* 0xffffff98000c7947 */ /* 0x000fea000383ffff */
.L_x_39:
[----:B------:R-:W-:-:S07]  /*8da0*/  MOV R0, UR5 ;  /* 0x0000000500007c02 */ /* 0x000fce0008000f00 */
.L_x_111:
[----:B-1----:R1:W2:Y:S02]  /*8db0*/  SYNCS.PHASECHK.TRANS64.TRYWAIT P0, [R0+URZ], R3 ;  /* 0x00000003000075a7 */ /* 0x0022a400080011ff */
[----:B--2---:R-:W-:Y:S05]  /*8dc0*/  @!P0 NANOSLEEP.SYNCS 0x989680 ;  /* 0x009896800000895d */ /* 0x004fea0003900000 */
[----:B------:R-:W2:Y:S02]  /*8dd0*/  @!P0 SYNCS.PHASECHK.TRANS64 P0, [R0+URZ], R3 ;  /* 0x00000003000085a7 */ /* 0x000ea400080010ff */
[----:B--2---:R-:W-:Y:S05]  /*8de0*/  @!P0 BRA `(.L_x_111) ;  /* 0xfffffffc00f08947 */ /* 0x004fea000383ffff */
[----:B------:R-:W-:Y:S05]  /*8df0*/  BRA `(.L_x_112) ;  /* 0xffffff9800187947 */ /* 0x000fea000383ffff */
.L_x_42:
[----:B--2---:R2:W3:Y:S02]  /*8e00*/  SYNCS.PHASECHK.TRANS64.TRYWAIT P0, [R2+URZ+0xd0], R4 ;  /* 0x0000d004020075a7 */ /* 0x0044e400080011ff */
[----:B---3--:R-:W-:Y:S05]  /*8e10*/  @!P0 NANOSLEEP.SYNCS 0x989680 ;  /* 0x009896800000895d */ /* 0x008fea0003900000 */
[----:B------:R-:W3:Y:S02]  /*8e20*/  @!P0 SYNCS.PHASECHK.TRANS64 P0, [R2+URZ+0xd0], R4 ;  /* 0x0000d004020085a7 */ /* 0x000ee400080010ff */
[----:B---3--:R-:W-:Y:S05]  /*8e30*/  @!P0 BRA `(.L_x_42) ;  /* 0xfffffffc00f08947 */ /* 0x008fea000383ffff */
[----:B------:R-:W-:Y:S05]  /*8e40*/  BRA `(.L_x_113) ;  /* 0xffffff9800747947 */ /* 0x000fea000383ffff */
.L_x_43:
[----:B------:R-:W-:-:S07]  /*8e50*/  MOV R2, UR4 ;  /* 0x0000000400027c02 */ /* 0x000fce0008000f00 */
.L_x_114:
[----:B--2---:R2:W3:Y:S02]  /*8e60*/  SYNCS.PHASECHK.TRANS64.TRYWAIT P0, [R2+URZ+0x80], R5 ;  /* 0x00008005020075a7 */ /* 0x0044e400080011ff */
[----:B---3--:R-:W-:Y:S05]  /*8e70*/  @!P0 NANOSLEEP.SYNCS 0x989680 ;  /* 0x009896800000895d */ /* 0x008fea0003900000 */
[----:B------:R-:W3:Y:S02]  /*8e80*/  @!P0 SYNCS.PHASECHK.TRANS64 P0, [R2+URZ+0x80], R5 ;  /* 0x00008005020085a7 */ /* 0x000ee400080010ff */
[----:B---3--:R-:W-:Y:S05]  /*8e90*/  @!P0 BRA `(.L_x_114) ;  /* 0xfffffffc00f08947 */ /* 0x008fea000383ffff */
[----:B------:R-:W-:Y:S05]  /*8ea0*/  BRA `(.L_x_115) ;  /* 0xffffff9800847947 */ /* 0x000fea000383ffff */
.L_x_44:
[----:B--2---:R2:W3:Y:S02]  /*8eb0*/  SYNCS.PHASECHK.TRANS64.TRYWAIT P1, [R2+URZ+0x70], R4 ;  /* 0x00007004020075a7 */ /* 0x0044e400080211ff */
[----:B---3--:R-:W-:Y:S05]  /*8ec0*/  @!P1 NANOSLEEP.SYNCS 0x989680 ;  /* 0x009896800000995d */ /* 0x008fea0003900000 */
[----:B------:R-:W3:Y:S02]  /*8ed0*/  @!P1 SYNCS.PHASECHK.TRANS64 P1, [R2+URZ+0x70], R4 ;  /* 0x00007004020095a7 */ /* 0x000ee400080210ff */
[----:B---3--:R-:W-:Y:S05]  /*8ee0*/  @!P1 BRA `(.L_x_44) ;  /* 0xfffffffc00f09947 */ /* 0x008fea000383ffff */
[----:B------:R-:W-:Y:S05]  /*8ef0*/  BRA `(.L_x_116) ;  /* 0xffffff9800b47947 */ /* 0x000fea000383ffff */
.L_x_47:
[----:B------:R-:W-:-:S07]  /*8f00*/  MOV R0, UR4 ;  /* 0x0000000400007c02 */ /* 0x000fce0008000f00 */
.L_x_117:
[----:B--2---:R2:W3:Y:S02]  /*8f10*/  SYNCS.PHASECHK.TRANS64.TRYWAIT P0, [R0+URZ+0x80], R2 ;  /* 0x00008002000075a7 */ /* 0x0044e400080011ff */
[----:B---3--:R-:W-:Y:S05]  /*8f20*/  @!P0 NANOSLEEP.SYNCS 0x989680 ;  /* 0x009896800000895d */ /* 0x008fea0003900000 */
[----:B------:R-:W3:Y:S02]  /*8f30*/  @!P0 SYNCS.PHASECHK.TRANS64 P0, [R0+URZ+0x80], R2 ;  /* 0x00008002000085a7 */ /* 0x000ee400080010ff */
[----:B---3--:R-:W-:Y:S05]  /*8f40*/  @!P0 BRA `(.L_x_117) ;  /* 0xfffffffc00f08947 */ /* 0x008fea000383ffff */
[----:B------:R-:W-:Y:S05]  /*8f50*/  BRA `(.L_x_46) ;  /* 0xffffff9c00087947 */ /* 0x000fea000383ffff */
.L_x_54:
[----:B-1----:R1:W2:Y:S02]  /*8f60*/  SYNCS.PHASECHK.TRANS64.TRYWAIT P1, [R0+URZ+0x70], R2 ;  /* 0x00007002000075a7 */ /* 0x0022a400080211ff */
[----:B--2---:R-:W-:Y:S05]  /*8f70*/  @!P1 NANOSLEEP.SYNCS 0x989680 ;  /* 0x009896800000995d */ /* 0x004fea0003900000 */
[----:B------:R-:W2:Y:S02]  /*8f80*/  @!P1 SYNCS.PHASECHK.TRANS64 P1, [R0+URZ+0x70], R2 ;  /* 0x00007002000095a7 */ /* 0x000ea400080210ff */
[----:B--2---:R-:W-:Y:S05]  /*8f90*/  @!P1 BRA `(.L_x_54) ;  /* 0xfffffffc00f09947 */ /* 0x004fea000383ffff */
[----:B------:R-:W-:Y:S05]  /*8fa0*/  BRA `(.L_x_118) ;  /* 0xffffffa000787947 */ /* 0x000fea000383ffff */
.L_x_55:
[----:B------:R-:W-:-:S07]  /*8fb0*/  MOV R2, UR30 ;  /* 0x0000001e00027c02 */ /* 0x000fce0008000f00 */
.L_x_119:
[----:B-1----:R1:W2:Y:S02]  /*8fc0*/  SYNCS.PHASECHK.TRANS64.TRYWAIT P0, [R2+URZ+0xb0], R0 ;  /* 0x0000b000020075a7 */ /* 0x0022a400080011ff */
[----:B--2---:R-:W-:Y:S05]  /*8fd0*/  @!P0 NANOSLEEP.SYNCS 0x989680 ;  /* 0x009896800000895d */ /* 0x004fea0003900000 */
[----:B------:R-:W2:Y:S02]  /*8fe0*/  @!P0 SYNCS.PHASECHK.TRANS64 P0, [R2+URZ+0xb0], R0 ;  /* 0x0000b000020085a7 */ /* 0x000ea400080010ff */
[----:B--2---:R-:W-:Y:S05]  /*8ff0*/  @!P0 BRA `(.L_x_119) ;  /* 0xfffffffc00f08947 */ /* 0x004fea000383ffff */
[----:B------:R-:W-:Y:S05]  /*9000*/  BRA `(.L_x_120) ;  /* 0xffffffa000c47947 */ /* 0x000fea000383ffff */
.L_x_58:
[----:B------:R-:W-:Y:S07]  /*9010*/  MOV R0, UR7 ;  /* 0x0000000700007c02 */ /* 0x000fee0008000f00 */
.L_x_121:
[----:B-1----:R1:W2:Y:S02]  /*9020*/  SYNCS.PHASECHK.TRANS64.TRYWAIT P0, [R0+URZ], R2 ;  /* 0x00000002000075a7 */ /* 0x0022a400080011ff */
[----:B--2---:R-:W-:Y:S05]  /*9030*/  @!P0 NANOSLEEP.SYNCS 0x989680 ;  /* 0x009896800000895d */ /* 0x004fea0003900000 */
[----:B------:R-:W2:Y:S02]  /*9040*/  @!P0 SYNCS.PHASECHK.TRANS64 P0, [R0+URZ], R2 ;  /* 0x00000002000085a7 */ /* 0x000ea400080010ff */
[----:B--2---:R-:W-:Y:S05]  /*9050*/  @!P0 BRA `(.L_x_121) ;  /* 0xfffffffc00f08947 */ /* 0x004fea000383ffff */
[----:B------:R-:W-:Y:S05]  /*9060*/  BRA `(.L_x_57) ;  /* 0xffffffa000e07947 */ /* 0x000fea000383ffff */
.L_x_61:
[----:B------:R-:W-:-:S07]  /*9070*/  MOV R0, UR4 ;  /* 0x0000000400007c02 */ /* 0x000fce0008000f00 */
.L_x_122:
[----:B--2---:R2:W4:Y:S02]  /*9080*/  SYNCS.PHASECHK.TRANS64.TRYWAIT P0, [R0+URZ], R2 ;  /* 0x00000002000075a7 */ /* 0x00452400080011ff */
[----:B----4-:R-:W-:Y:S05]  /*9090*/  @!P0 NANOSLEEP.SYNCS 0x989680 ;  /* 0x009896800000895d */ /* 0x010fea0003900000 */
[----:B------:R-:W4:Y:S02]  /*90a0*/  @!P0 SYNCS.PHASECHK.TRANS64 P0, [R0+URZ], R2 ;  /* 0x00000002000085a7 */ /* 0x000f2400080010ff */
[----:B----4-:R-:W-:Y:S05]  /*90b0*/  @!P0 BRA `(.L_x_122) ;  /* 0xfffffffc00f08947 */ /* 0x010fea000383ffff */
[----:B------:R-:W-:Y:S05]  /*90c0*/  BRA `(.L_x_123) ;  /* 0xffffffa400bc7947 */ /* 0x000fea000383ffff */
.L_x_62:
[----:B------:R-:W-:-:S07]  /*90d0*/  MOV R0, UR5 ;  /* 0x0000000500007c02 */ /* 0x000fce0008000f00 */
.L_x_124:
[----:B-1----:R1:W2:Y:S02]  /*90e0*/  SYNCS.PHASECHK.TRANS64.TRYWAIT P0, [R0+URZ], R3 ;  /* 0x00000003000075a7 */ /* 0x0022a400080011ff */
[----:B--2---:R-:W-:Y:S05]  /*90f0*/  @!P0 NANOSLEEP.SYNCS 0x989680 ;  /* 0x009896800000895d */ /* 0x004fea0003900000 */
[----:B------:R-:W2:Y:S02]  /*9100*/  @!P0 SYNCS.PHASECHK.TRANS64 P0, [R0+URZ], R3 ;  /* 0x00000003000085a7 */ /* 0x000ea400080010ff */
[----:B--2---:R-:W-:Y:S05]  /*9110*/  @!P0 BRA `(.L_x_124) ;  /* 0xfffffffc00f08947 */ /* 0x004fea000383ffff */
[----:B------:R-:W-:Y:S05]  /*9120*/  BRA `(.L_x_125) ;  /* 0xffffffa400c87947 */ /* 0x000fea000383ffff */
.L_x_63:
[----:B------:R-:W-:-:S07]  /*9130*/  MOV R0, UR5 ;  /* 0x0000000500007c02 */ /* 0x000fce0008000f00 */
.L_x_126:
[----:B-1----:R1:W2:Y:S02]  /*9140*/  SYNCS.PHASECHK.TRANS64.TRYWAIT P0, [R0+URZ], R3 ;  /* 0x00000003000075a7 */ /* 0x0022a400080011ff */
[----:B--2---:R-:W-:Y:S05]  /*9150*/  @!P0 NANOSLEEP.SYNCS 0x989680 ;  /* 0x009896800000895d */ /* 0x004fea0003900000 */
[----:B------:R-:W2:Y:S02]  /*9160*/  @!P0 SYNCS.PHASECHK.TRANS64 P0, [R0+URZ], R3 ;  /* 0x00000003000085a7 */ /* 0x000ea400080010ff */
[----:B--2---:R-:W-:Y:S05]  /*9170*/  @!P0 BRA `(.L_x_126) ;  /* 0xfffffffc00f08947 */ /* 0x004fea000383ffff */
[----:B------:R-:W-:Y:S05]  /*9180*/  BRA `(.L_x_127) ;  /* 0xffffffa400d47947 */ /* 0x000fea000383ffff */
.L_x_64:
[----:B-1----:R-:W-:-:S07]  /*9190*/  MOV R0, UR4 ;  /* 0x0000000400007c02 */ /* 0x002fce0008000f00 */
.L_x_128:
[----:B-1----:R1:W2:Y:S02]  /*91a0*/  SYNCS.PHASECHK.TRANS64.TRYWAIT P0, [R0+URZ], R2 ;  /* 0x00000002000075a7 */ /* 0x0022a400080011ff */
[----:B--2---:R-:W-:Y:S05]  /*91b0*/  @!P0 NANOSLEEP.SYNCS 0x989680 ;  /* 0x009896800000895d */ /* 0x004fea0003900000 */
[----:B------:R-:W2:Y:S02]  /*91c0*/  @!P0 SYNCS.PHASECHK.TRANS64 P0, [R0+URZ], R2 ;  /* 0x00000002000085a7 */ /* 0x000ea400080010ff */
[----:B--2---:R-:W-:Y:S05]  /*91d0*/  @!P0 BRA `(.L_x_128) ;  /* 0xfffffffc00f08947 */ /* 0x004fea000383ffff */
[----:B------:R-:W-:Y:S05]  /*91e0*/  BRA `(.L_x_129) ;  /* 0xffffffa400e07947 */ /* 0x000fea000383ffff */
.L_x_69:
[----:B---3--:R3:W4:Y:S02]  /*91f0*/  SYNCS.PHASECHK.TRANS64.TRYWAIT P0, [R3+URZ+0x70], R0 ;  /* 0x00007000030075a7 */ /* 0x00872400080011ff */
[----:B----4-:R-:W-:Y:S05]  /*9200*/  @!P0 NANOSLEEP.SYNCS 0x989680 ;  /* 0x009896800000895d */ /* 0x010fea0003900000 */
[----:B------:R-:W4:Y:S02]  /*9210*/  @!P0 SYNCS.PHASECHK.TRANS64 P0, [R3+URZ+0x70], R0 ;  /* 0x00007000030085a7 */ /* 0x000f2400080010ff */
[----:B----4-:R-:W-:Y:S05]  /*9220*/  @!P0 BRA `(.L_x_69) ;  /* 0xfffffffc00f08947 */ /* 0x010fea000383ffff */
[----:B------:R-:W-:Y:S05]  /*9230*/  BRA `(.L_x_130) ;  /* 0xffffffac00047947 */ /* 0x000fea000383ffff */
.L_x_72:
[----:B-1----:R-:W-:Y:S07]  /*9240*/  MOV R0, UR21 ;  /* 0x0000001500007c02 */ /* 0x002fee0008000f00 */
.L_x_131:
[----:B-1----:R1:W3:Y:S02]  /*9250*/  SYNCS.PHASECHK.TRANS64.TRYWAIT P1, [R0+URZ+0x68], R3 ;  /* 0x00006803000075a7 */ /* 0x0022e400080211ff */
[----:B---3--:R-:W-:Y:S05]  /*9260*/  @!P1 NANOSLEEP.SYNCS 0x989680 ;  /* 0x009896800000995d */ /* 0x008fea0003900000 */
[----:B------:R-:W3:Y:S02]  /*9270*/  @!P1 SYNCS.PHASECHK.TRANS64 P1, [R0+URZ+0x68], R3 ;  /* 0x00006803000095a7 */ /* 0x000ee400080210ff */
[----:B---3--:R-:W-:Y:S05]  /*9280*/  @!P1 BRA `(.L_x_131) ;  /* 0xfffffffc00f09947 */ /* 0x008fea000383ffff */
[----:B------:R-:W-:Y:S05]  /*9290*/  BRA `(.L_x_71) ;  /* 0xffffffb000787947 */ /* 0x000fea000383ffff */
.L_x_75:
[----:B-1----:R-:W-:Y:S07]  /*92a0*/  MOV R0, UR21 ;  /* 0x0000001500007c02 */ /* 0x002fee0008000f00 */
.L_x_132:
[----:B-1----:R1:W3:Y:S02]  /*92b0*/  SYNCS.PHASECHK.TRANS64.TRYWAIT P0, [R0+URZ+0x58], R2 ;  /* 0x00005802000075a7 */ /* 0x0022e400080011ff */
[----:B---3--:R-:W-:Y:S05]  /*92c0*/  @!P0 NANOSLEEP.SYNCS 0x989680 ;  /* 0x009896800000895d */ /* 0x008fea0003900000 */
[----:B------:R-:W3:Y:S02]  /*92d0*/  @!P0 SYNCS.PHASECHK.TRANS64 P0, [R0+URZ+0x58], R2 ;  /* 0x00005802000085a7 */ /* 0x000ee400080010ff */
[----:B---3--:R-:W-:Y:S05]  /*92e0*/  @!P0 BRA `(.L_x_132) ;  /* 0xfffffffc00f08947 */ /* 0x008fea000383ffff */
[----:B------:R-:W-:Y:S05]  /*92f0*/  BRA `(.L_x_133) ;  /* 0xffffffb000cc7947 */ /* 0x000fea000383ffff */
.L_x_78:
[----:B------:R-:W-:Y:S07]  /*9300*/  MOV R0, UR4 ;  /* 0x0000000400007c02 */ /* 0x000fee0008000f00 */
.L_x_134:
[----:B--2---:R2:W3:Y:S02]  /*9310*/  SYNCS.PHASECHK.TRANS64.TRYWAIT P0, [R0+URZ+0x70], R3 ;  /* 0x00007003000075a7 */ /* 0x0044e400080011ff */
[----:B---3--:R-:W-:Y:S05]  /*9320*/  @!P0 NANOSLEEP.SYNCS 0x989680 ;  /* 0x009896800000895d */ /* 0x008fea0003900000 */
[----:B------:R-:W3:Y:S02]  /*9330*/  @!P0 SYNCS.PHASECHK.TRANS64 P0, [R0+URZ+0x70], R3 ;  /* 0x00007003000085a7 */ /* 0x000ee400080010ff */
[----:B---3--:R-:W-:Y:S05]  /*9340*/  @!P0 BRA `(.L_x_134) ;  /* 0xfffffffc00f08947 */ /* 0x008fea000383ffff */
[----:B------:R-:W-:Y:S05]  /*9350*/  BRA `(.L_x_135) ;  /* 0xffffffb800347947 */ /* 0x000fea000383ffff */
.L_x_88:
[----:B-1----:R-:W-:Y:S04]  /*9360*/  MOV R0, UR45 ;  /* 0x0000002d00007c02 */ /* 0x002fe80008000f00 */
[----:B------:R1:W2:Y:S03]  /*9370*/  SYNCS.PHASECHK.TRANS64.TRYWAIT P1, [R0+URZ+0x50], R3 ;  /* 0x00005003000075a7 */ /* 0x0002a600080211ff */
[----:B--2---:R-:W-:Y:S05]  /*9380*/  @!P1 NANOSLEEP.SYNCS 0x989680 ;  /* 0x009896800000995d */ /* 0x004fea0003900000 */
[----:B------:R-:W2:Y:S02]  /*9390*/  @!P1 SYNCS.PHASECHK.TRANS64 P1, [R0+URZ+0x50], R3 ;  /* 0x00005003000095a7 */ /* 0x000ea400080210ff */
[----:B--2---:R-:W-:Y:S05]  /*93a0*/  @!P1 BRA `(.L_x_88) ;  /* 0xfffffffc00ec9947 */ /* 0x004fea000383ffff */
[----:B------:R-:W-:Y:S05]  /*93b0*/  BRA `(.L_x_87) ;  /* 0xffffffc400f07947 */ /* 0x000fea000383ffff */
.L_x_90:
[----:B------:R1:W1:Y:S02]  /*93c0*/  SYNCS.PHASECHK.TRANS64.TRYWAIT P0, [R17+URZ+0x90], R4 ;  /* 0x00009004110075a7 */ /* 0x00026400080011ff */
[----:B-1----:R-:W-:Y:S05]  /*93d0*/  @!P0 NANOSLEEP.SYNCS 0x989680 ;  /* 0x009896800000895d */ /* 0x002fea0003900000 */
[----:B------:R-:W1:Y:S02]  /*93e0*/  @!P0 SYNCS.PHASECHK.TRANS64 P0, [R17+URZ+0x90], R4 ;  /* 0x00009004110085a7 */ /* 0x000e6400080010ff */
[----:B-1----:R-:W-:Y:S05]  /*93f0*/  @!P0 BRA `(.L_x_90) ;  /* 0xfffffffc00f08947 */ /* 0x002fea000383ffff */
[----:B------:R-:W-:Y:S05]  /*9400*/  BRA `(.L_x_89) ;  /* 0xffffffc800347947 */ /* 0x000fea000383ffff */
        .weak           $__internal_0_$__cuda_sm10x_tcgen05_guardrail_trap_col_being_dealloced_not_returned_by_alloc
        .type           $__internal_0_$__cuda_sm10x_tcgen05_guardrail_trap_col_being_dealloced_not_returned_by_alloc,@function
        .size           $__internal_0_$__cuda_sm10x_tcgen05_guardrail_trap_col_being_dealloced_not_returned_by_alloc,($__internal_1_$__cuda_sm10x_tcgen05_guardrail_trap_phase_invalid_during_alloc - $__internal_0_$__cuda_sm10x_tcgen05_guardrail_trap_col_being_dealloced_not_returned_by_alloc)
$__internal_0_$__cuda_sm10x_tcgen05_guardrail_trap_col_being_dealloced_not_returned_by_alloc:
[----:B------:R-:W-:Y:S05]  /*9410*/  BPT.TRAP 0x1 ;  /* 0x000000040000795c */ /* 0x000fea0000300000 */
[----:B------:R-:W-:-:S04]  /*9420*/  HFMA2 R3, -RZ, RZ, 0, 0 ;  /* 0x00000000ff037431 */ /* 0x000fc800000001ff */
[----:B------:R-:W-:Y:S05]  /*9430*/  RET.REL.NODEC R2 `(_ZN7cutlass13device_kernelINS_4gemm6kernel13GemmUniversalIN4cute5tupleIJiiiiEEENS1_10collective13CollectiveMmaINS1_35MainloopSm100TmaUmmaWarpSpecializedILi5ELi2ELi4ENS5_IJNS4_1CILi1EEESB_SB_EEEEENS5_IJNSA_ILi64EEENSA_ILi224EEENSA_ILi128EEEEEEaNS5_IJlSB_lEEEaSI_NS4_8TiledMMAINS4_8MMA_AtomIJNS4_15SM100_MMA_S8_SSIaaiLi64ELi224ELNS4_4UMMA5MajorE0ELSN_0ELNSM_8SaturateE0EEEEEENS4_6LayoutISC_NS5_IJNSA_ILi0EEESS_SS_EEEEENS5_IJNS4_10UnderscoreESV_SV_EEEEENS4_13SM90_TMA_LOADENS4_14ComposedLayoutINS4_7SwizzleILi3ELi4ELi3EEENS4_18smem_ptr_flag_bitsILi8EEENSR_INS5_IJNSA_ILi8EEESG_EEENS5_IJSG_SB_EEEEEEEvNS4_8identityESY_S18_vS19_EENS_8epilogue10collective18CollectiveEpilogueINS1B_23Sm100TmaWarpSpecializedILi1ELi1ELi112ELb0ELb0EEEJSH_NS5_IJNSR_ISE_SB_EENSR_ISF_SB_EEEEEaSI_aSI_NS1B_6fusion15FusionCallbacksIS1F_NS1J_17LinearCombinationIaiaiLNS_15FloatRoundStyleE2EEESH_S1I_JEEENS4_5SM1004TMEM4LOAD26SM100_TMEM_LOAD_16dp32b16xESY_NSZ_INS10_ILi1ELi4ELi3EEES13_NSR_INS5_IJS14_NSA_ILi32EEEEEENS5_IJS1U_SB_EEEEEEENS4_39AutoVectorizingCopyWithAssumedAlignmentILi128EEENS4_14SM90_TMA_STOREES1Y_S20_S20_EEEvvEEEEvNT_6ParamsE) ;  /* 0xffffff6802f07950 */ /* 0x000fea0003c3ffff */
        .weak           $__internal_1_$__cuda_sm10x_tcgen05_guardrail_trap_phase_invalid_during_alloc
        .type           $__internal_1_$__cuda_sm10x_tcgen05_guardrail_trap_phase_invalid_during_alloc,@function
        .size           $__internal_1_$__cuda_sm10x_tcgen05_guardrail_trap_phase_invalid_during_alloc,($__internal_2_$__cuda_sm10x_tcgen05_guardrail_trap_unallocated_columns_being_dealloced - $__internal_1_$__cuda_sm10x_tcgen05_guardrail_trap_phase_invalid_during_alloc)
$__internal_1_$__cuda_sm10x_tcgen05_guardrail_trap_phase_invalid_during_alloc:
[----:B------:R-:W-:Y:S05]  /*9440*/  BPT.TRAP 0x1 ;  /* 0x000000040000795c */ /* 0x000fea0000300000 */
[----:B------:R-:W-:-:S04]  /*9450*/  MOV R3, 0x0 ;  /* 0x0000000000037802 */ /* 0x000fc80000000f00 */
[----:B------:R-:W-:Y:S05]  /*9460*/  RET.REL.NODEC R2 `(_ZN7cutlass13device_kernelINS_4gemm6kernel13GemmUniversalIN4cute5tupleIJiiiiEEENS1_10collective13CollectiveMmaINS1_35MainloopSm100TmaUmmaWarpSpecializedILi5ELi2ELi4ENS5_IJNS4_1CILi1EEESB_SB_EEEEENS5_IJNSA_ILi64EEENSA_ILi224EEENSA_ILi128EEEEEEaNS5_IJlSB_lEEEaSI_NS4_8TiledMMAINS4_8MMA_AtomIJNS4_15SM100_MMA_S8_SSIaaiLi64ELi224ELNS4_4UMMA5MajorE0ELSN_0ELNSM_8SaturateE0EEEEEENS4_6LayoutISC_NS5_IJNSA_ILi0EEESS_SS_EEEEENS5_IJNS4_10UnderscoreESV_SV_EEEEENS4_13SM90_TMA_LOADENS4_14ComposedLayoutINS4_7SwizzleILi3ELi4ELi3EEENS4_18smem_ptr_flag_bitsILi8EEENSR_INS5_IJNSA_ILi8EEESG_EEENS5_IJSG_SB_EEEEEEEvNS4_8identityESY_S18_vS19_EENS_8epilogue10collective18CollectiveEpilogueINS1B_23Sm100TmaWarpSpecializedILi1ELi1ELi112ELb0ELb0EEEJSH_NS5_IJNSR_ISE_SB_EENSR_ISF_SB_EEEEEaSI_aSI_NS1B_6fusion15FusionCallbacksIS1F_NS1J_17LinearCombinationIaiaiLNS_15FloatRoundStyleE2EEESH_S1I_JEEENS4_5SM1004TMEM4LOAD26SM100_TMEM_LOAD_16dp32b16xESY_NSZ_INS10_ILi1ELi4ELi3EEES13_NSR_INS5_IJS14_NSA_ILi32EEEEEENS5_IJS1U_SB_EEEEEEENS4_39AutoVectorizingCopyWithAssumedAlignmentILi128EEENS4_14SM90_TMA_STOREES1Y_S20_S20_EEEvvEEEEvNT_6ParamsE) ;  /* 0xffffff6802e47950 */ /* 0x000fea0003c3ffff */
        .weak           $__internal_2_$__cuda_sm10x_tcgen05_guardrail_trap_unallocated_columns_being_dealloced
        .type           $__internal_2_$__cuda_sm10x_tcgen05_guardrail_trap_unallocated_columns_being_dealloced,@function
        .size           $__internal_2_$__cuda_sm10x_tcgen05_guardrail_trap_unallocated_columns_being_dealloced,(.L_x_137 - $__internal_2_$__cuda_sm10x_tcgen05_guardrail_trap_unallocated_columns_being_dealloced)
$__internal_2_$__cuda_sm10x_tcgen05_guardrail_trap_unallocated_columns_being_dealloced:
[----:B------:R-:W-:Y:S05]  /*9470*/  BPT.TRAP 0x1 ;  /* 0x000000040000795c */ /* 0x000fea0000300000 */
[----:B------:R-:W-:-:S04]  /*9480*/  HFMA2 R3, -RZ, RZ, 0, 0 ;  /* 0x00000000ff037431 */ /* 0x000fc800000001ff */
[----:B------:R-:W-:Y:S05]  /*9490*/  RET.REL.NODEC R2 `(_ZN7cutlass13device_kernelINS_4gemm6kernel13GemmUniversalIN4cute5tupleIJiiiiEEENS1_10collective13CollectiveMmaINS1_35MainloopSm100TmaUmmaWarpSpecializedILi5ELi2ELi4ENS5_IJNS4_1CILi1EEESB_SB_EEEEENS5_IJNSA_ILi64EEENSA_ILi224EEENSA_ILi128EEEEEEaNS5_IJlSB_lEEEaSI_NS4_8TiledMMAINS4_8MMA_AtomIJNS4_15SM100_MMA_S8_SSIaaiLi64ELi224ELNS4_4UMMA5MajorE0ELSN_0ELNSM_8SaturateE0EEEEEENS4_6LayoutISC_NS5_IJNSA_ILi0EEESS_SS_EEEEENS5_IJNS4_10UnderscoreESV_SV_EEEEENS4_13SM90_TMA_LOADENS4_14ComposedLayoutINS4_7SwizzleILi3ELi4ELi3EEENS4_18smem_ptr_flag_bitsILi8EEENSR_INS5_IJNSA_ILi8EEESG_EEENS5_IJSG_SB_EEEEEEEvNS4_8identityESY_S18_vS19_EENS_8epilogue10collective18CollectiveEpilogueINS1B_23Sm100TmaWarpSpecializedILi1ELi1ELi112ELb0ELb0EEEJSH_NS5_IJNSR_ISE_SB_EENSR_ISF_SB_EEEEEaSI_aSI_NS1B_6fusion15FusionCallbacksIS1F_NS1J_17LinearCombinationIaiaiLNS_15FloatRoundStyleE2EEESH_S1I_JEEENS4_5SM1004TMEM4LOAD26SM100_TMEM_LOAD_16dp32b16xESY_NSZ_INS10_ILi1ELi4ELi3EEES13_NSR_INS5_IJS14_NSA_ILi32EEEEEENS5_IJS1U_SB_EEEEEEENS4_39AutoVectorizingCopyWithAssumedAlignmentILi128EEENS4_14SM90_TMA_STOREES1Y_S20_S20_EEEvvEEEEvNT_6ParamsE) ;  /* 0xffffff6802d87950 */ /* 0x000fea0003c3ffff */
.L_x_136:
[----:B------:R-:W-:-:S00]  /*94a0*/  BRA `(.L_x_136) ;  /* 0xfffffffc00fc7947 */ /* 0x000fc0000383ffff */
[----:B------:R-:W-:-:S00]  /*94b0*/  NOP ;  /* 0x0000000000007918 */ /* 0x000fc00000000000 */
        /* <DEDUP_REMOVED lines=12> */
.L_x_137:


//--------------------- .nv.global.init           --------------------------
	.section	.nv.global.init,"aw",@progbits
.nv.global.init:
	.type		$str$27,@object
	.size		$str$27,($str$28 - $str$27)
$str$27:
        /*0000*/ 	.byte	0x28, 0x61, 0x64, 0x64, 0x72, 0x65, 0x73, 0x73, 0x20, 0x26, 0x20, 0x6d, 0x61, 0x73, 0x6b, 0x29
        /*0010*/ 	.byte	0x20, 0x3d, 0x3d, 0x20, 0x30, 0x00
	.type		$str$28,@object
	.size		$str$28,($str$26 - $str$28)
$str$28:
        /*0016*/ 	.byte	0x2f, 0x74, 0x6d, 0x70, 0x2f, 0x63, 0x75, 0x74, 0x6c, 0x61, 0x73, 0x73, 0x5f, 0x73, 0x77, 0x65
        /*0026*/ 	.byte	0x65, 0x70, 0x5f, 0x73, 0x72, 0x63, 0x2f, 0x69, 0x6e, 0x63, 0x6c, 0x75, 0x64, 0x65, 0x2f, 0x63
        /*0036*/ 	.byte	0x75, 0x74, 0x65, 0x2f, 0x70, 0x6f, 0x69, 0x6e, 0x74, 0x65, 0x72, 0x5f, 0x66, 0x6c, 0x61, 0x67
        /*0046*/ 	.byte	0x67, 0x65, 0x64, 0x2e, 0x68, 0x70, 0x70, 0x00
	.type		$str$26,@object
	.size		$str$26,($str$25 - $str$26)
$str$26:
        /*004e*/ 	.byte	0x2f, 0x74, 0x6d, 0x70, 0x2f, 0x63, 0x75, 0x74, 0x6c, 0x61, 0x73, 0x73, 0x5f, 0x73, 0x77, 0x65
        /*005e*/ 	.byte	0x65, 0x70, 0x5f, 0x73, 0x72, 0x63, 0x2f, 0x69, 0x6e, 0x63, 0x6c, 0x75, 0x64, 0x65, 0x2f, 0x63
        /*006e*/ 	.byte	0x75, 0x74, 0x65, 0x2f, 0x61, 0x74, 0x6f, 0x6d, 0x2f, 0x63, 0x6f, 0x70, 0x79, 0x5f, 0x74, 0x72
        /*007e*/ 	.byte	0x61, 0x69, 0x74, 0x73, 0x5f, 0x73, 0x6d, 0x31, 0x30, 0x30, 0x2e, 0x68, 0x70, 0x70, 0x00
	.type		$str$25,@object
	.size		$str$25,(__unnamed_1 - $str$25)
$str$25:
        /*008d*/ 	.byte	0x28, 0x28, 0x75, 0x69, 0x6e, 0x74, 0x33, 0x32, 0x5f, 0x74, 0x28, 0x74, 0x68, 0x72, 0x65, 0x61
        /*009d*/ 	.byte	0x64, 0x49, 0x64, 0x78, 0x2e, 0x78, 0x29, 0x20, 0x2f, 0x20, 0x33, 0x32, 0x29, 0x20, 0x25, 0x20
        /*00ad*/ 	.byte	0x34, 0x29, 0x20, 0x3d, 0x3d, 0x20, 0x28, 0x28, 0x28, 0x74, 0x6d, 0x65, 0x6d, 0x5f, 0x61, 0x64
        /*00bd*/ 	.byte	0x64, 0x72, 0x20, 0x3e, 0x3e, 0x20, 0x31, 0x36, 0x29, 0x20, 0x2f, 0x20, 0x33, 0x32, 0x29, 0x20
        /*00cd*/ 	.byte	0x25, 0x20, 0x34, 0x29, 0x00
	.type		__unnamed_1,@object
	.size		__unnamed_1,(__unnamed_2 - __unnamed_1)
__unnamed_1:
        /*00d2*/ 	.byte	0x61, 0x75, 0x74, 0x6f, 0x20, 0x63, 0x75, 0x74, 0x65, 0x3a, 0x3a, 0x61, 0x73, 0x5f, 0x70, 0x6f
        /* <DEDUP_REMOVED lines=24> */
        /*0262*/ 	.byte	0x3e, 0x3e, 0x3e, 0x5d, 0x00
	.type		__unnamed_2,@object
	.size		__unnamed_2,(.L_2 - __unnamed_2)
__unnamed_2:
        /* <DEDUP_REMOVED lines=37> */
        /*04b7*/ 	.byte	0x74, 0x65, 0x3a, 0x3a, 0x43, 0x3c, 0x30, 0x3e, 0x3e, 0x3e, 0x3e, 0x5d, 0x00
.L_2:


//--------------------- .nv.shared._ZN7cutlass13device_kernelINS_4gemm6kernel13GemmUniversalIN4cute5tupleIJiiiiEEENS1_10collective13CollectiveMmaINS1_35MainloopSm100TmaUmmaWarpSpecializedILi5ELi2ELi4ENS5_IJNS4_1CILi1EEESB_SB_EEEEENS5_IJNSA_ILi64EEENSA_ILi224EEENSA_ILi128EEEEEEaNS5_IJlSB_lEEEaSI_NS4_8TiledMMAINS4_8MMA_AtomIJNS4_15SM100_MMA_S8_SSIaaiLi64ELi224ELNS4_4UMMA5MajorE0ELSN_0ELNSM_8SaturateE0EEEEEENS4_6LayoutISC_NS5_IJNSA_ILi0EEESS_SS_EEEEENS5_IJNS4_10UnderscoreESV_SV_EEEEENS4_13SM90_TMA_LOADENS4_14ComposedLayoutINS4_7SwizzleILi3ELi4ELi3EEENS4_18smem_ptr_flag_bitsILi8EEENSR_INS5_IJNSA_ILi8EEESG_EEENS5_IJSG_SB_EEEEEEEvNS4_8identityESY_S18_vS19_EENS_8epilogue10collective18CollectiveEpilogueINS1B_23Sm100TmaWarpSpecializedILi1ELi1ELi112ELb0ELb0EEEJSH_NS5_IJNSR_ISE_SB_EENSR_ISF_SB_EEEEEaSI_aSI_NS1B_6fusion15FusionCallbacksIS1F_NS1J_17LinearCombinationIaiaiLNS_15FloatRoundStyleE2EEESH_S1I_JEEENS4_5SM1004TMEM4LOAD26SM100_TMEM_LOAD_16dp32b16xESY_NSZ_INS10_ILi1ELi4ELi3EEES13_NSR_INS5_IJS14_NSA_ILi32EEEEEENS5_IJS1U_SB_EEEEEEENS4_39AutoVectorizingCopyWithAssumedAlignmentILi128EEENS4_14SM90_TMA_STOREES1Y_S20_S20_EEEvvEEEEvNT_6ParamsE --------------------------
	.section	.nv.shared._ZN7cutlass13device_kernelINS_4gemm6kernel13GemmUniversalIN4cute5tupleIJiiiiEEENS1_10collective13CollectiveMmaINS1_35MainloopSm100TmaUmmaWarpSpecializedILi5ELi2ELi4ENS5_IJNS4_1CILi1EEESB_SB_EEEEENS5_IJNSA_ILi64EEENSA_ILi224EEENSA_ILi128EEEEEEaNS5_IJlSB_lEEEaSI_NS4_8TiledMMAINS4_8MMA_AtomIJNS4_15SM100_MMA_S8_SSIaaiLi64ELi224ELNS4_4UMMA5MajorE0ELSN_0ELNSM_8SaturateE0EEEEEENS4_6LayoutISC_NS5_IJNSA_ILi0EEESS_SS_EEEEENS5_IJNS4_10UnderscoreESV_SV_EEEEENS4_13SM90_TMA_LOADENS4_14ComposedLayoutINS4_7SwizzleILi3ELi4ELi3EEENS4_18smem_ptr_flag_bitsILi8EEENSR_INS5_IJNSA_ILi8EEESG_EEENS5_IJSG_SB_EEEEEEEvNS4_8identityESY_S18_vS19_EENS_8epilogue10collective18CollectiveEpilogueINS1B_23Sm100TmaWarpSpecializedILi1ELi1ELi112ELb0ELb0EEEJSH_NS5_IJNSR_ISE_SB_EENSR_ISF_SB_EEEEEaSI_aSI_NS1B_6fusion15FusionCallbacksIS1F_NS1J_17LinearCombinationIaiaiLNS_15FloatRoundStyleE2EEESH_S1I_JEEENS4_5SM1004TMEM4LOAD26SM100_TMEM_LOAD_16dp32b16xESY_NSZ_INS10_ILi1ELi4ELi3EEES13_NSR_INS5_IJS14_NSA_ILi32EEEEEENS5_IJS1U_SB_EEEEEEENS4_39AutoVectorizingCopyWithAssumedAlignmentILi128EEENS4_14SM90_TMA_STOREES1Y_S20_S20_EEEvvEEEEvNT_6ParamsE,"aw",@nobits
	.sectionflags	@""
	.align	16
	.zero		1024


//--------------------- .nv.shared.reserved.0     --------------------------
	.section	.nv.shared.reserved.0,"aw",@nobits
	.weak		__nv_reservedSMEM_offset_0_alias
	.size		__nv_reservedSMEM_offset_0_alias, 0, 64
	.other		__nv_reservedSMEM_offset_0_alias,@"STO_CUDA_RESERVED_SHARED STV_DEFAULT"
__nv_reservedSMEM_offset_0_alias:
	.zero		0
.nv.shared.reserved.0:
	.zero		64
	.weak		__nv_reservedSMEM_tcgen05_partition
	.type		__nv_reservedSMEM_tcgen05_partition,@object
	.size		__nv_reservedSMEM_tcgen05_partition,(.L_0 - __nv_reservedSMEM_tcgen05_partition)
__nv_reservedSMEM_tcgen05_partition:
	.zero		32
.L_0:


//--------------------- .nv.global                --------------------------
	.section	.nv.global,"aw",@nobits
.nv.global:
	.type		_ZN40_INTERNAL_f3bdb923_4_k_cu_a6165d42_346004cute1_E,@object
	.size		_ZN40_INTERNAL_f3bdb923_4_k_cu_a6165d42_346004cute1_E,(_ZN40_INTERNAL_f3bdb923_4_k_cu_a6165d42_346004cuda3std3__45__cpo6cbeginE - _ZN40_INTERNAL_f3bdb923_4_k_cu_a6165d42_346004cute1_E)
_ZN40_INTERNAL_f3bdb923_4_k_cu_a6165d42_346004cute1_E:
	.zero		1
	.type		_ZN40_INTERNAL_f3bdb923_4_k_cu_a6165d42_346004cuda3std3__45__cpo6cbeginE,@object
	.size		_ZN40_INTERNAL_f3bdb923_4_k_cu_a6165d42_346004cuda3std3__45__cpo6cbeginE,(_ZN40_INTERNAL_f3bdb923_4_k_cu_a6165d42_346004cuda3std3__48in_placeE - _ZN40_INTERNAL_f3bdb923_4_k_cu_a6165d42_346004cuda3std3__45__cpo6cbeginE)
_ZN40_INTERNAL_f3bdb923_4_k_cu_a6165d42_346004cuda3std3__45__cpo6cbeginE:
	.zero		1
	.type		_ZN40_INTERNAL_f3bdb923_4_k_cu_a6165d42_346004cuda3std3__48in_placeE,@object
	.size		_ZN40_INTERNAL_f3bdb923_4_k_cu_a6165d42_346004cuda3std3__48in_placeE,(_ZN40_INTERNAL_f3bdb923_4_k_cu_a6165d42_346004cuda3std6ranges3__45__cpo9iter_moveE - _ZN40_INTERNAL_f3bdb923_4_k_cu_a6165d42_346004cuda3std3__48in_placeE)
_ZN40_INTERNAL_f3bdb923_4_k_cu_a6165d42_346004cuda3std3__48in_placeE:
	.zero		1
	.type		_ZN40_INTERNAL_f3bdb923_4_k_cu_a6165d42_346004cuda3std6ranges3__45__cpo9iter_moveE,@object
	.size		_ZN40_INTERNAL_f3bdb923_4_k_cu_a6165d42_346004cuda3std6ranges3__45__cpo9iter_moveE,(_ZN40_INTERNAL_f3bdb923_4_k_cu_a6165d42_346004cuda3std3__45__cpo5beginE - _ZN40_INTERNAL_f3bdb923_4_k_cu_a6165d42_346004cuda3std6ranges3__45__cpo9iter_moveE)
_ZN40_INTERNAL_f3bdb923_4_k_cu_a6165d42_346004cuda3std6ranges3__45__cpo9iter_moveE:
	.zero		1
	.type		_ZN40_INTERNAL_f3bdb923_4_k_cu_a6165d42_346004cuda3std3__45__cpo5beginE,@object
	.size		_ZN40_INTERNAL_f3bdb923_4_k_cu_a6165d42_346004cuda3std3__45__cpo5beginE,(_ZN40_INTERNAL_f3bdb923_4_k_cu_a6165d42_346004cuda3std3__442_GLOBAL__N__f3bdb923_4_k_cu_a6165d42_346006ignoreE - _ZN40_INTERNAL_f3bdb923_4_k_cu_a6165d42_346004cuda3std3__45__cpo5beginE)
_ZN40_INTERNAL_f3bdb923_4_k_cu_a6165d42_346004cuda3std3__45__cpo5beginE:
	.zero		1
	.type		_ZN40_INTERNAL_f3bdb923_4_k_cu_a6165d42_346004cuda3std3__442_GLOBAL__N__f3bdb923_4_k_cu_a6165d42_346006ignoreE,@object
	.size		_ZN40_INTERNAL_f3bdb923_4_k_cu_a6165d42_346004cuda3std3__442_GLOBAL__N__f3bdb923_4_k_cu_a6165d42_346006ignoreE,(_ZN40_INTERNAL_f3bdb923_4_k_cu_a6165d42_346004cute7productE - _ZN40_INTERNAL_f3bdb923_4_k_cu_a6165d42_346004cuda3std3__442_GLOBAL__N__f3bdb923_4_k_cu_a6165d42_346006ignoreE)
_ZN40_INTERNAL_f3bdb923_4_k_cu_a6165d42_346004cuda3std3__442_GLOBAL__N__f3bdb923_4_k_cu_a6165d42_346006ignoreE:
	.zero		1
	.type		_ZN40_INTERNAL_f3bdb923_4_k_cu_a6165d42_346004cute7productE,@object
	.size		_ZN40_INTERNAL_f3bdb923_4_k_cu_a6165d42_346004cute7productE,(_ZN40_INTERNAL_f3bdb923_4_k_cu_a6165d42_346004cuda3std3__45__cpo3endE - _ZN40_INTERNAL_f3bdb923_4_k_cu_a6165d42_346004cute7productE)
_ZN40_INTERNAL_f3bdb923_4_k_cu_a6165d42_346004cute7productE:
	.zero		1
	.type		_ZN40_INTERNAL_f3bdb923_4_k_cu_a6165d42_346004cuda3std3__45__cpo3endE,@object
	.size		_ZN40_INTERNAL_f3bdb923_4_k_cu_a6165d42_346004cuda3std3__45__cpo3endE,(_ZN40_INTERNAL_f3bdb923_4_k_cu_a6165d42_346004cuda3std3__419piecewise_constructE - _ZN40_INTERNAL_f3bdb923_4_k_cu_a6165d42_346004cuda3std3__45__cpo3endE)
_ZN40_INTERNAL_f3bdb923_4_k_cu_a6165d42_346004cuda3std3__45__cpo3endE:
	.zero		1
	.type		_ZN40_INTERNAL_f3bdb923_4_k_cu_a6165d42_346004cuda3std3__419piecewise_constructE,@object
	.size		_ZN40_INTERNAL_f3bdb923_4_k_cu_a6165d42_346004cuda3std3__419piecewise_constructE,(_ZN40_INTERNAL_f3bdb923_4_k_cu_a6165d42_346004cuda3std3__45__cpo4cendE - _ZN40_INTERNAL_f3bdb923_4_k_cu_a6165d42_346004cuda3std3__419piecewise_constructE)
_ZN40_INTERNAL_f3bdb923_4_k_cu_a6165d42_346004cuda3std3__419piecewise_constructE:
	.zero		1
	.type		_ZN40_INTERNAL_f3bdb923_4_k_cu_a6165d42_346004cuda3std3__45__cpo4cendE,@object
	.size		_ZN40_INTERNAL_f3bdb923_4_k_cu_a6165d42_346004cuda3std3__45__cpo4cendE,(_ZN40_INTERNAL_f3bdb923_4_k_cu_a6165d42_346004cuda3std6ranges3__45__cpo4swapE - _ZN40_INTERNAL_f3bdb923_4_k_cu_a6165d42_346004cuda3std3__45__cpo4cendE)
_ZN40_INTERNAL_f3bdb923_4_k_cu_a6165d42_346004cuda3std3__45__cpo4cendE:
	.zero		1
	.type		_ZN40_INTERNAL_f3bdb923_4_k_cu_a6165d42_346004cuda3std6ranges3__45__cpo4swapE,@object
	.size		_ZN40_INTERNAL_f3bdb923_4_k_cu_a6165d42_346004cuda3std6ranges3__45__cpo4swapE,(.L_10 - _ZN40_INTERNAL_f3bdb923_4_k_cu_a6165d42_346004cuda3std6ranges3__45__cpo4swapE)
_ZN40_INTERNAL_f3bdb923_4_k_cu_a6165d42_346004cuda3std6ranges3__45__cpo4swapE:
	.zero		1
.L_10:


//--------------------- .nv.constant0._ZN7cutlass13device_kernelINS_4gemm6kernel13GemmUniversalIN4cute5tupleIJiiiiEEENS1_10collective13CollectiveMmaINS1_35MainloopSm100TmaUmmaWarpSpecializedILi5ELi2ELi4ENS5_IJNS4_1CILi1EEESB_SB_EEEEENS5_IJNSA_ILi64EEENSA_ILi224EEENSA_ILi128EEEEEEaNS5_IJlSB_lEEEaSI_NS4_8TiledMMAINS4_8MMA_AtomIJNS4_15SM100_MMA_S8_SSIaaiLi64ELi224ELNS4_4UMMA5MajorE0ELSN_0ELNSM_8SaturateE0EEEEEENS4_6LayoutISC_NS5_IJNSA_ILi0EEESS_SS_EEEEENS5_IJNS4_10UnderscoreESV_SV_EEEEENS4_13SM90_TMA_LOADENS4_14ComposedLayoutINS4_7SwizzleILi3ELi4ELi3EEENS4_18smem_ptr_flag_bitsILi8EEENSR_INS5_IJNSA_ILi8EEESG_EEENS5_IJSG_SB_EEEEEEEvNS4_8identityESY_S18_vS19_EENS_8epilogue10collective18CollectiveEpilogueINS1B_23Sm100TmaWarpSpecializedILi1ELi1ELi112ELb0ELb0EEEJSH_NS5_IJNSR_ISE_SB_EENSR_ISF_SB_EEEEEaSI_aSI_NS1B_6fusion15FusionCallbacksIS1F_NS1J_17LinearCombinationIaiaiLNS_15FloatRoundStyleE2EEESH_S1I_JEEENS4_5SM1004TMEM4LOAD26SM100_TMEM_LOAD_16dp32b16xESY_NSZ_INS10_ILi1ELi4ELi3EEES13_NSR_INS5_IJS14_NSA_ILi32EEEEEENS5_IJS1U_SB_EEEEEEENS4_39AutoVectorizingCopyWithAssumedAlignmentILi128EEENS4_14SM90_TMA_STOREES1Y_S20_S20_EEEvvEEEEvNT_6ParamsE --------------------------
	.section	.nv.constant0._ZN7cutlass13device_kernelINS_4gemm6kernel13GemmUniversalIN4cute5tupleIJiiiiEEENS1_10collective13CollectiveMmaINS1_35MainloopSm100TmaUmmaWarpSpecializedILi5ELi2ELi4ENS5_IJNS4_1CILi1EEESB_SB_EEEEENS5_IJNSA_ILi64EEENSA_ILi224EEENSA_ILi128EEEEEEaNS5_IJlSB_lEEEaSI_NS4_8TiledMMAINS4_8MMA_AtomIJNS4_15SM100_MMA_S8_SSIaaiLi64ELi224ELNS4_4UMMA5MajorE0ELSN_0ELNSM_8SaturateE0EEEEEENS4_6LayoutISC_NS5_IJNSA_ILi0EEESS_SS_EEEEENS5_IJNS4_10UnderscoreESV_SV_EEEEENS4_13SM90_TMA_LOADENS4_14ComposedLayoutINS4_7SwizzleILi3ELi4ELi3EEENS4_18smem_ptr_flag_bitsILi8EEENSR_INS5_IJNSA_ILi8EEESG_EEENS5_IJSG_SB_EEEEEEEvNS4_8identityESY_S18_vS19_EENS_8epilogue10collective18CollectiveEpilogueINS1B_23Sm100TmaWarpSpecializedILi1ELi1ELi112ELb0ELb0EEEJSH_NS5_IJNSR_ISE_SB_EENSR_ISF_SB_EEEEEaSI_aSI_NS1B_6fusion15FusionCallbacksIS1F_NS1J_17LinearCombinationIaiaiLNS_15FloatRoundStyleE2EEESH_S1I_JEEENS4_5SM1004TMEM4LOAD26SM100_TMEM_LOAD_16dp32b16xESY_NSZ_INS10_ILi1ELi4ELi3EEES13_NSR_INS5_IJS14_NSA_ILi32EEEEEENS5_IJS1U_SB_EEEEEEENS4_39AutoVectorizingCopyWithAssumedAlignmentILi128EEENS4_14SM90_TMA_STOREES1Y_S20_S20_EEEvvEEEEvNT_6ParamsE,"a",@progbits
	.sectionflags	@""
	.align	4
.nv.constant0._ZN7cutlass13device_kernelINS_4gemm6kernel13GemmUniversalIN4cute5tupleIJiiiiEEENS1_10collective13CollectiveMmaINS1_35MainloopSm100TmaUmmaWarpSpecializedILi5ELi2ELi4ENS5_IJNS4_1CILi1EEESB_SB_EEEEENS5_IJNSA_ILi64EEENSA_ILi224EEENSA_ILi128EEEEEEaNS5_IJlSB_lEEEaSI_NS4_8TiledMMAINS4_8MMA_AtomIJNS4_15SM100_MMA_S8_SSIaaiLi64ELi224ELNS4_4UMMA5MajorE0ELSN_0ELNSM_8SaturateE0EEEEEENS4_6LayoutISC_NS5_IJNSA_ILi0EEESS_SS_EEEEENS5_IJNS4_10UnderscoreESV_SV_EEEEENS4_13SM90_TMA_LOADENS4_14ComposedLayoutINS4_7SwizzleILi3ELi4ELi3EEENS4_18smem_ptr_flag_bitsILi8EEENSR_INS5_IJNSA_ILi8EEESG_EEENS5_IJSG_SB_EEEEEEEvNS4_8identityESY_S18_vS19_EENS_8epilogue10collective18CollectiveEpilogueINS1B_23Sm100TmaWarpSpecializedILi1ELi1ELi112ELb0ELb0EEEJSH_NS5_IJNSR_ISE_SB_EENSR_ISF_SB_EEEEEaSI_aSI_NS1B_6fusion15FusionCallbacksIS1F_NS1J_17LinearCombinationIaiaiLNS_15FloatRoundStyleE2EEESH_S1I_JEEENS4_5SM1004TMEM4LOAD26SM100_TMEM_LOAD_16dp32b16xESY_NSZ_INS10_ILi1ELi4ELi3EEES13_NSR_INS5_IJS14_NSA_ILi32EEEEEENS5_IJS1U_SB_EEEEEEENS4_39AutoVectorizingCopyWithAssumedAlignmentILi128EEENS4_14SM90_TMA_STOREES1Y_S20_S20_EEEvvEEEEvNT_6ParamsE:
	.zero		2944


//--------------------- SYMBOLS --------------------------

	.type		.nv.reservedSmem.offset0,@object
	.size		.nv.reservedSmem.offset0,0x4
	.type		.nv.reservedSmem.cap,@object
	.size		.nv.reservedSmem.cap,0x4
	.type		__assertfail,@function
